	.target	sm_100a

	.elftype	@"ET_EXEC"


//--------------------- .note.nv.tkinfo           --------------------------
	.section	.note.nv.tkinfo,"",@"SHT_NOTE"
	.sectionflags	@"SHF_NOTE_NV_TKINFO"
	.tkinfo
        /*0018*/ 	.word	0x00000002
        /*0030*/ 	.string	""
        /*0030*/ 	.string	"ptxas"
        /*0030*/ 	.string	"Cuda compilation tools, release 13.0, V13.0.88"
        /*0030*/ 	.string	"Build cuda_13.0.r13.0/compiler.36424714_0"
        /*0030*/ 	.string	"-arch sm_100a -m 64 "



//--------------------- .note.nv.cuinfo           --------------------------
	.section	.note.nv.cuinfo,"",@"SHT_NOTE"
	.sectionflags	@"SHF_NOTE_NV_CUINFO"
        /*0018*/ 	.short	0x0002
        /*001a*/ 	.short	0x0064
        /*001c*/ 	.short	0x0082
	.zero		2


//--------------------- .nv.info                  --------------------------
	.section	.nv.info,"",@"SHT_CUDA_INFO"
	.align	4


	//----- nvinfo : EIATTR_REGCOUNT
	.align		4
        /*0000*/ 	.byte	0x04, 0x2f
        /*0002*/ 	.short	(.L_19 - .L_18)
	.align		4
.L_18:
        /*0004*/ 	.word	index@(_ZN7cutlass13device_kernelINS_4gemm6kernel13GemmUniversalIN4cute5tupleIJiiiiEEENS1_10collective13CollectiveMmaINS1_35MainloopSm100TmaUmmaWarpSpecializedILi13ELi2ELi4ENS5_IJNS4_1CILi2EEENSA_ILi4EEENSA_ILi1EEEEEEEENS5_IJNSA_ILi128EEESG_NSA_ILi64EEEEEENS_10bfloat16_tENS5_IJlSD_lEEESJ_SK_NS4_8TiledMMAINS4_8MMA_AtomIJNS4_26SM100_MMA_F16BF16_2x1SM_SSISJ_SJ_fLi128ELi128ELNS4_4UMMA5MajorE0ELSP_0ELNSO_7ScaleInE0ELSQ_0EEEEEENS4_6LayoutINS5_IJSD_SD_SD_EEENS5_IJNSA_ILi0EEESV_SV_EEEEENS5_IJNS4_10UnderscoreESY_SY_EEEEENS4_28SM100_TMA_2SM_LOAD_MULTICASTENS4_14ComposedLayoutINS4_7SwizzleILi3ELi4ELi3EEENS4_18smem_ptr_flag_bitsILi16EEENST_INS5_IJNSA_ILi8EEESH_EEENS5_IJSH_SD_EEEEEEEvNS4_8identityENS4_18SM100_TMA_2SM_LOADES1B_vS1C_EENS_8epilogue10collective18CollectiveEpilogueINS1F_23Sm100TmaWarpSpecializedILi4ELi2ELi16ELb1ELb0EEEJNS5_IJSH_SG_SH_EEENS5_IJNST_ISH_SD_EENST_INS5_IJNSA_ILi16EEESB_EEENS5_IJSD_SH_EEEEEEEESJ_SK_SJ_SK_NS1F_6fusion15FusionCallbacksIS1J_NS1R_17LinearCombinationISJ_fSJ_fLNS_15FloatRoundStyleE2EEES1K_S1Q_JEEENS4_5SM1004TMEM4LOAD26SM100_TMEM_LOAD_32dp32b16xENS4_13SM90_TMA_LOADENS12_INS13_ILi1ELi4ELi3EEES16_NST_INS5_IJS17_S1M_EEENS5_IJS1M_SD_EEEEEEENS4_39AutoVectorizingCopyWithAssumedAlignmentILi128EEENS4_14SM90_TMA_STOREES26_S28_S28_EEEvvEEEEvNT_6ParamsE)
        /*0008*/ 	.word	0x00000045


	//----- nvinfo : EIATTR_FRAME_SIZE
	.align		4
.L_19:
        /*000c*/ 	.byte	0x04, 0x11
        /*000e*/ 	.short	(.L_21 - .L_20)
	.align		4
.L_20:
        /*0010*/ 	.word	index@($__internal_2_$__cuda_sm10x_tcgen05_guardrail_trap_unallocated_columns_being_dealloced)
        /*0014*/ 	.word	0x00000000


	//----- nvinfo : EIATTR_FRAME_SIZE
	.align		4
.L_21:
        /*0018*/ 	.byte	0x04, 0x11
        /*001a*/ 	.short	(.L_23 - .L_22)
	.align		4
.L_22:
        /*001c*/ 	.word	index@($__internal_1_$__cuda_sm10x_tcgen05_guardrail_trap_phase_invalid_during_alloc)
        /*0020*/ 	.word	0x00000000


	//----- nvinfo : EIATTR_FRAME_SIZE
	.align		4
.L_23:
        /*0024*/ 	.byte	0x04, 0x11
        /*0026*/ 	.short	(.L_25 - .L_24)
	.align		4
.L_24:
        /*0028*/ 	.word	index@($__internal_0_$__cuda_sm10x_tcgen05_guardrail_trap_col_being_dealloced_not_returned_by_alloc)
        /*002c*/ 	.word	0x00000000


	//----- nvinfo : EIATTR_FRAME_SIZE
	.align		4
.L_25:
        /*0030*/ 	.byte	0x04, 0x11
        /*0032*/ 	.short	(.L_27 - .L_26)
	.align		4
.L_26:
        /*0034*/ 	.word	index@(_ZN7cutlass13device_kernelINS_4gemm6kernel13GemmUniversalIN4cute5tupleIJiiiiEEENS1_10collective13CollectiveMmaINS1_35MainloopSm100TmaUmmaWarpSpecializedILi13ELi2ELi4ENS5_IJNS4_1CILi2EEENSA_ILi4EEENSA_ILi1EEEEEEEENS5_IJNSA_ILi128EEESG_NSA_ILi64EEEEEENS_10bfloat16_tENS5_IJlSD_lEEESJ_SK_NS4_8TiledMMAINS4_8MMA_AtomIJNS4_26SM100_MMA_F16BF16_2x1SM_SSISJ_SJ_fLi128ELi128ELNS4_4UMMA5MajorE0ELSP_0ELNSO_7ScaleInE0ELSQ_0EEEEEENS4_6LayoutINS5_IJSD_SD_SD_EEENS5_IJNSA_ILi0EEESV_SV_EEEEENS5_IJNS4_10UnderscoreESY_SY_EEEEENS4_28SM100_TMA_2SM_LOAD_MULTICASTENS4_14ComposedLayoutINS4_7SwizzleILi3ELi4ELi3EEENS4_18smem_ptr_flag_bitsILi16EEENST_INS5_IJNSA_ILi8EEESH_EEENS5_IJSH_SD_EEEEEEEvNS4_8identityENS4_18SM100_TMA_2SM_LOADES1B_vS1C_EENS_8epilogue10collective18CollectiveEpilogueINS1F_23Sm100TmaWarpSpecializedILi4ELi2ELi16ELb1ELb0EEEJNS5_IJSH_SG_SH_EEENS5_IJNST_ISH_SD_EENST_INS5_IJNSA_ILi16EEESB_EEENS5_IJSD_SH_EEEEEEEESJ_SK_SJ_SK_NS1F_6fusion15FusionCallbacksIS1J_NS1R_17LinearCombinationISJ_fSJ_fLNS_15FloatRoundStyleE2EEES1K_S1Q_JEEENS4_5SM1004TMEM4LOAD26SM100_TMEM_LOAD_32dp32b16xENS4_13SM90_TMA_LOADENS12_INS13_ILi1ELi4ELi3EEES16_NST_INS5_IJS17_S1M_EEENS5_IJS1M_SD_EEEEEEENS4_39AutoVectorizingCopyWithAssumedAlignmentILi128EEENS4_14SM90_TMA_STOREES26_S28_S28_EEEvvEEEEvNT_6ParamsE)
        /*0038*/ 	.word	0x00000000


	//----- nvinfo : EIATTR_MIN_STACK_SIZE
	.align		4
.L_27:
        /*003c*/ 	.byte	0x04, 0x12
        /*003e*/ 	.short	(.L_29 - .L_28)
	.align		4
.L_28:
        /*0040*/ 	.word	index@(_ZN7cutlass13device_kernelINS_4gemm6kernel13GemmUniversalIN4cute5tupleIJiiiiEEENS1_10collective13CollectiveMmaINS1_35MainloopSm100TmaUmmaWarpSpecializedILi13ELi2ELi4ENS5_IJNS4_1CILi2EEENSA_ILi4EEENSA_ILi1EEEEEEEENS5_IJNSA_ILi128EEESG_NSA_ILi64EEEEEENS_10bfloat16_tENS5_IJlSD_lEEESJ_SK_NS4_8TiledMMAINS4_8MMA_AtomIJNS4_26SM100_MMA_F16BF16_2x1SM_SSISJ_SJ_fLi128ELi128ELNS4_4UMMA5MajorE0ELSP_0ELNSO_7ScaleInE0ELSQ_0EEEEEENS4_6LayoutINS5_IJSD_SD_SD_EEENS5_IJNSA_ILi0EEESV_SV_EEEEENS5_IJNS4_10UnderscoreESY_SY_EEEEENS4_28SM100_TMA_2SM_LOAD_MULTICASTENS4_14ComposedLayoutINS4_7SwizzleILi3ELi4ELi3EEENS4_18smem_ptr_flag_bitsILi16EEENST_INS5_IJNSA_ILi8EEESH_EEENS5_IJSH_SD_EEEEEEEvNS4_8identityENS4_18SM100_TMA_2SM_LOADES1B_vS1C_EENS_8epilogue10collective18CollectiveEpilogueINS1F_23Sm100TmaWarpSpecializedILi4ELi2ELi16ELb1ELb0EEEJNS5_IJSH_SG_SH_EEENS5_IJNST_ISH_SD_EENST_INS5_IJNSA_ILi16EEESB_EEENS5_IJSD_SH_EEEEEEEESJ_SK_SJ_SK_NS1F_6fusion15FusionCallbacksIS1J_NS1R_17LinearCombinationISJ_fSJ_fLNS_15FloatRoundStyleE2EEES1K_S1Q_JEEENS4_5SM1004TMEM4LOAD26SM100_TMEM_LOAD_32dp32b16xENS4_13SM90_TMA_LOADENS12_INS13_ILi1ELi4ELi3EEES16_NST_INS5_IJS17_S1M_EEENS5_IJS1M_SD_EEEEEEENS4_39AutoVectorizingCopyWithAssumedAlignmentILi128EEENS4_14SM90_TMA_STOREES26_S28_S28_EEEvvEEEEvNT_6ParamsE)
        /*0044*/ 	.word	0x00000000
.L_29:


//--------------------- .nv.compat                --------------------------
	.section	.nv.compat,"",@"SHT_CUDA_COMPAT_INFO"
	.align	4
        /*0000*/ 	.byte	0x02, 0x09, 0x01, 0x00, 0x02, 0x02, 0x02, 0x00, 0x02, 0x05, 0x05, 0x00, 0x03, 0x07, 0x01, 0x01
        /*0010*/ 	.byte	0x02, 0x03, 0x01, 0x00, 0x02, 0x06, 0x01, 0x00, 0x04, 0x0b, 0x08, 0x00, 0x09, 0x00, 0x00, 0x00
        /*0020*/ 	.byte	0x00, 0x00, 0x00, 0x00


//--------------------- .nv.info._ZN7cutlass13device_kernelINS_4gemm6kernel13GemmUniversalIN4cute5tupleIJiiiiEEENS1_10collective13CollectiveMmaINS1_35MainloopSm100TmaUmmaWarpSpecializedILi13ELi2ELi4ENS5_IJNS4_1CILi2EEENSA_ILi4EEENSA_ILi1EEEEEEEENS5_IJNSA_ILi128EEESG_NSA_ILi64EEEEEENS_10bfloat16_tENS5_IJlSD_lEEESJ_SK_NS4_8TiledMMAINS4_8MMA_AtomIJNS4_26SM100_MMA_F16BF16_2x1SM_SSISJ_SJ_fLi128ELi128ELNS4_4UMMA5MajorE0ELSP_0ELNSO_7ScaleInE0ELSQ_0EEEEEENS4_6LayoutINS5_IJSD_SD_SD_EEENS5_IJNSA_ILi0EEESV_SV_EEEEENS5_IJNS4_10UnderscoreESY_SY_EEEEENS4_28SM100_TMA_2SM_LOAD_MULTICASTENS4_14ComposedLayoutINS4_7SwizzleILi3ELi4ELi3EEENS4_18smem_ptr_flag_bitsILi16EEENST_INS5_IJNSA_ILi8EEESH_EEENS5_IJSH_SD_EEEEEEEvNS4_8identityENS4_18SM100_TMA_2SM_LOADES1B_vS1C_EENS_8epilogue10collective18CollectiveEpilogueINS1F_23Sm100TmaWarpSpecializedILi4ELi2ELi16ELb1ELb0EEEJNS5_IJSH_SG_SH_EEENS5_IJNST_ISH_SD_EENST_INS5_IJNSA_ILi16EEESB_EEENS5_IJSD_SH_EEEEEEEESJ_SK_SJ_SK_NS1F_6fusion15FusionCallbacksIS1J_NS1R_17LinearCombinationISJ_fSJ_fLNS_15FloatRoundStyleE2EEES1K_S1Q_JEEENS4_5SM1004TMEM4LOAD26SM100_TMEM_LOAD_32dp32b16xENS4_13SM90_TMA_LOADENS12_INS13_ILi1ELi4ELi3EEES16_NST_INS5_IJS17_S1M_EEENS5_IJS1M_SD_EEEEEEENS4_39AutoVectorizingCopyWithAssumedAlignmentILi128EEENS4_14SM90_TMA_STOREES26_S28_S28_EEEvvEEEEvNT_6ParamsE --------------------------
	.section	.nv.info._ZN7cutlass13device_kernelINS_4gemm6kernel13GemmUniversalIN4cute5tupleIJiiiiEEENS1_10collective13CollectiveMmaINS1_35MainloopSm100TmaUmmaWarpSpecializedILi13ELi2ELi4ENS5_IJNS4_1CILi2EEENSA_ILi4EEENSA_ILi1EEEEEEEENS5_IJNSA_ILi128EEESG_NSA_ILi64EEEEEENS_10bfloat16_tENS5_IJlSD_lEEESJ_SK_NS4_8TiledMMAINS4_8MMA_AtomIJNS4_26SM100_MMA_F16BF16_2x1SM_SSISJ_SJ_fLi128ELi128ELNS4_4UMMA5MajorE0ELSP_0ELNSO_7ScaleInE0ELSQ_0EEEEEENS4_6LayoutINS5_IJSD_SD_SD_EEENS5_IJNSA_ILi0EEESV_SV_EEEEENS5_IJNS4_10UnderscoreESY_SY_EEEEENS4_28SM100_TMA_2SM_LOAD_MULTICASTENS4_14ComposedLayoutINS4_7SwizzleILi3ELi4ELi3EEENS4_18smem_ptr_flag_bitsILi16EEENST_INS5_IJNSA_ILi8EEESH_EEENS5_IJSH_SD_EEEEEEEvNS4_8identityENS4_18SM100_TMA_2SM_LOADES1B_vS1C_EENS_8epilogue10collective18CollectiveEpilogueINS1F_23Sm100TmaWarpSpecializedILi4ELi2ELi16ELb1ELb0EEEJNS5_IJSH_SG_SH_EEENS5_IJNST_ISH_SD_EENST_INS5_IJNSA_ILi16EEESB_EEENS5_IJSD_SH_EEEEEEEESJ_SK_SJ_SK_NS1F_6fusion15FusionCallbacksIS1J_NS1R_17LinearCombinationISJ_fSJ_fLNS_15FloatRoundStyleE2EEES1K_S1Q_JEEENS4_5SM1004TMEM4LOAD26SM100_TMEM_LOAD_32dp32b16xENS4_13SM90_TMA_LOADENS12_INS13_ILi1ELi4ELi3EEES16_NST_INS5_IJS17_S1M_EEENS5_IJS1M_SD_EEEEEEENS4_39AutoVectorizingCopyWithAssumedAlignmentILi128EEENS4_14SM90_TMA_STOREES26_S28_S28_EEEvvEEEEvNT_6ParamsE,"",@"SHT_CUDA_INFO"
	.sectionflags	@""
	.align	4


	//----- nvinfo : EIATTR_CUDA_API_VERSION
	.align		4
        /*0000*/ 	.byte	0x04, 0x37
        /*0002*/ 	.short	(.L_31 - .L_30)
.L_30:
        /*0004*/ 	.word	0x00000082


	//----- nvinfo : EIATTR_KPARAM_INFO
	.align		4
.L_31:
        /*0008*/ 	.byte	0x04, 0x17
        /*000a*/ 	.short	(.L_33 - .L_32)
.L_32:
        /*000c*/ 	.word	0x00000000
        /*0010*/ 	.short	0x0000
        /*0012*/ 	.short	0x0000
        /*0014*/ 	.byte	0x00, 0xf0, 0x01, 0x20


	//----- nvinfo : EIATTR_AT_ENTRY_FRAGMENTS
	.align		4
.L_33:
        /*0018*/ 	.byte	0x04, 0x4f
        /*001a*/ 	.short	(.L_35 - .L_34)


	//   ....[0]....
.L_34:
        /*001c*/ 	.word	0x00000007


	//----- nvinfo : EIATTR_RESERVED_SMEM_USED
	.align		4
.L_35:
        /*0020*/ 	.byte	0x01, 0x41
	.zero		2


	//----- nvinfo : EIATTR_SPARSE_MMA_MASK
	.align		4
        /*0024*/ 	.byte	0x03, 0x50
        /*0026*/ 	.short	0x0000


	//----- nvinfo : EIATTR_TCGEN05_2CTA_USED
	.align		4
        /*0028*/ 	.byte	0x01, 0x52
	.zero		2


	//----- nvinfo : EIATTR_MAXREG_COUNT
	.align		4
        /*002c*/ 	.byte	0x03, 0x1b
        /*002e*/ 	.short	0x00ff


	//----- nvinfo : EIATTR_NUM_BARRIERS
	.align		4
        /*0030*/ 	.byte	0x02, 0x4c
        /*0032*/ 	.byte	0x07
	.zero		1


	//----- nvinfo : EIATTR_EXTERNS
	.align		4
        /*0034*/ 	.byte	0x04, 0x0f
        /*0036*/ 	.short	(.L_37 - .L_36)


	//   ....[0]....
	.align		4
.L_36:
        /*0038*/ 	.word	index@(__assertfail)


	//----- nvinfo : EIATTR_MERCURY_ISA_VERSION
	.align		4
.L_37:
        /*003c*/ 	.byte	0x03, 0x5f
        /*003e*/ 	.short	0x0101


	//----- nvinfo : EIATTR_INT_WARP_WIDE_INSTR_OFFSETS
	.align		4
        /*0040*/ 	.byte	0x04, 0x31
        /*0042*/ 	.short	(.L_39 - .L_38)


	//   ....[0]....
.L_38:
        /*0044*/ 	.word	0x00000eb0


	//   ....[1]....
        /*0048*/ 	.word	0x00000f50


	//   ....[2]....
        /*004c*/ 	.word	0x00004970


	//   ....[3]....
        /*0050*/ 	.word	0x000049a0


	//   ....[4]....
        /*0054*/ 	.word	0x000049c0


	//   ....[5]....
        /*0058*/ 	.word	0x00005500


	//   ....[6]....
        /*005c*/ 	.word	0x000055a0


	//   ....[7]....
        /*0060*/ 	.word	0x00005660


	//   ....[8]....
        /*0064*/ 	.word	0x000056d0


	//   ....[9]....
        /*0068*/ 	.word	0x00005790


	//   ....[10]....
        /*006c*/ 	.word	0x00005830


	//   ....[11]....
        /*0070*/ 	.word	0x000058a0


	//   ....[12]....
        /*0074*/ 	.word	0x00005960


	//   ....[13]....
        /*0078*/ 	.word	0x00005a00


	//   ....[14]....
        /*007c*/ 	.word	0x00005aa0


	//   ....[15]....
        /*0080*/ 	.word	0x00005b90


	//   ....[16]....
        /*0084*/ 	.word	0x00005c60


	//----- nvinfo : EIATTR_COOP_GROUP_MASK_REGIDS
	.align		4
.L_39:
        /*0088*/ 	.byte	0x04, 0x29
        /*008a*/ 	.short	(.L_41 - .L_40)


	//   ....[0]....
.L_40:
        /*008c*/ 	.word	0xffffffff


	//   ....[1]....
        /*0090*/ 	.word	0xffffffff


	//   ....[2]....
        /*0094*/ 	.word	0xffffffff


	//   ....[3]....
        /*0098*/ 	.word	0xffffffff


	//   ....[4]....
        /*009c*/ 	.word	0xffffffff


	//   ....[5]....
        /*00a0*/ 	.word	0xffffffff


	//   ....[6]....
        /*00a4*/ 	.word	0xffffffff


	//   ....[7]....
        /*00a8*/ 	.word	0xffffffff


	//   ....[8]....
        /*00ac*/ 	.word	0xffffffff


	//   ....[9]....
        /*00b0*/ 	.word	0xffffffff


	//   ....[10]....
        /*00b4*/ 	.word	0xffffffff


	//   ....[11]....
        /*00b8*/ 	.word	0xffffffff


	//   ....[12]....
        /*00bc*/ 	.word	0xffffffff


	//   ....[13]....
        /*00c0*/ 	.word	0xffffffff


	//----- nvinfo : EIATTR_COOP_GROUP_INSTR_OFFSETS
	.align		4
.L_41:
        /*00c4*/ 	.byte	0x04, 0x28
        /*00c6*/ 	.short	(.L_43 - .L_42)


	//   ....[0]....
.L_42:
        /*00c8*/ 	.word	0x000000b0


	//   ....[1]....
        /*00cc*/ 	.word	0x00000510


	//   ....[2]....
        /*00d0*/ 	.word	0x00000820


	//   ....[3]....
        /*00d4*/ 	.word	0x000009b0


	//   ....[4]....
        /*00d8*/ 	.word	0x00000aa0


	//   ....[5]....
        /*00dc*/ 	.word	0x00000c00


	//   ....[6]....
        /*00e0*/ 	.word	0x00000d90


	//   ....[7]....
        /*00e4*/ 	.word	0x00000fd0


	//   ....[8]....
        /*00e8*/ 	.word	0x00002390


	//   ....[9]....
        /*00ec*/ 	.word	0x00003750


	//   ....[10]....
        /*00f0*/ 	.word	0x00003c20


	//   ....[11]....
        /*00f4*/ 	.word	0x00003c50


	//   ....[12]....
        /*00f8*/ 	.word	0x00004870


	//   ....[13]....
        /*00fc*/ 	.word	0x00004a80


	//----- nvinfo : EIATTR_VRC_CTA_INIT_COUNT
	.align		4
.L_43:
        /*0100*/ 	.byte	0x02, 0x4a
        /*0102*/ 	.byte	0x80
	.zero		1


	//----- nvinfo : EIATTR_SYSCALL_OFFSETS
	.align		4
        /*0104*/ 	.byte	0x04, 0x46
        /*0106*/ 	.short	(.L_45 - .L_44)


	//   ....[0]....
.L_44:
        /*0108*/ 	.word	0x000067e0


	//   ....[1]....
        /*010c*/ 	.word	0x000068d0


	//   ....[2]....
        /*0110*/ 	.word	0x00007000


	//   ....[3]....
        /*0114*/ 	.word	0x00007930


	//   ....[4]....
        /*0118*/ 	.word	0x00008200


	//   ....[5]....
        /*011c*/ 	.word	0x00008ad0


	//----- nvinfo : EIATTR_MBARRIER_INSTR_OFFSETS
	.align		4
.L_45:
        /*0120*/ 	.byte	0x04, 0x39
        /*0122*/ 	.short	(.L_47 - .L_46)


	//   ....[0]....
.L_46:
        /*0124*/ 	.word	0x00000660
        /*0128*/ 	.word	0x000000ff
        /*012c*/ 	.word	0x00000000
        /*0130*/ 	.short	0x0100
        /*0132*/ 	.byte	0x04
	.zero		1


	//   ....[1]....
        /*0134*/ 	.word	0x00000670
        /*0138*/ 	.word	0x000000ff
        /*013c*/ 	.word	0x00000068
        /*0140*/ 	.short	0x0100
        /*0142*/ 	.byte	0x04
	.zero		1


	//   ....[2]....
        /*0144*/ 	.word	0x00000680
        /*0148*/ 	.word	0x000000ff
        /*014c*/ 	.word	0x00000008
        /*0150*/ 	.short	0x0100
        /*0152*/ 	.byte	0x04
	.zero		1


	//   ....[3]....
        /*0154*/ 	.word	0x00000690
        /*0158*/ 	.word	0x000000ff
        /*015c*/ 	.word	0x00000070
        /*0160*/ 	.short	0x0100
        /*0162*/ 	.byte	0x04
	.zero		1


	//   ....[4]....
        /*0164*/ 	.word	0x000006a0
        /*0168*/ 	.word	0x000000ff
        /*016c*/ 	.word	0x00000010
        /*0170*/ 	.short	0x0100
        /*0172*/ 	.byte	0x04
	.zero		1


	//   ....[5]....
        /*0174*/ 	.word	0x000006b0
        /*0178*/ 	.word	0x000000ff
        /*017c*/ 	.word	0x00000078
        /*0180*/ 	.short	0x0100
        /*0182*/ 	.byte	0x04
	.zero		1


	//   ....[6]....
        /*0184*/ 	.word	0x000006c0
        /*0188*/ 	.word	0x000000ff
        /*018c*/ 	.word	0x00000018
        /*0190*/ 	.short	0x0100
        /*0192*/ 	.byte	0x04
	.zero		1


	//   ....[7]....
        /*0194*/ 	.word	0x000006d0
        /*0198*/ 	.word	0x000000ff
        /*019c*/ 	.word	0x00000080
        /*01a0*/ 	.short	0x0100
        /*01a2*/ 	.byte	0x04
	.zero		1


	//   ....[8]....
        /*01a4*/ 	.word	0x000006e0
        /*01a8*/ 	.word	0x000000ff
        /*01ac*/ 	.word	0x00000020
        /*01b0*/ 	.short	0x0100
        /*01b2*/ 	.byte	0x04
	.zero		1


	//   ....[9]....
        /*01b4*/ 	.word	0x000006f0
        /*01b8*/ 	.word	0x000000ff
        /*01bc*/ 	.word	0x00000088
        /*01c0*/ 	.short	0x0100
        /*01c2*/ 	.byte	0x04
	.zero		1


	//   ....[10]....
        /*01c4*/ 	.word	0x00000700
        /*01c8*/ 	.word	0x000000ff
        /*01cc*/ 	.word	0x00000028
        /*01d0*/ 	.short	0x0100
        /*01d2*/ 	.byte	0x04
	.zero		1


	//   ....[11]....
        /*01d4*/ 	.word	0x00000710
        /*01d8*/ 	.word	0x000000ff
        /*01dc*/ 	.word	0x00000090
        /*01e0*/ 	.short	0x0100
        /*01e2*/ 	.byte	0x04
	.zero		1


	//   ....[12]....
        /*01e4*/ 	.word	0x00000720
        /*01e8*/ 	.word	0x000000ff
        /*01ec*/ 	.word	0x00000030
        /*01f0*/ 	.short	0x0100
        /*01f2*/ 	.byte	0x04
	.zero		1


	//   ....[13]....
        /*01f4*/ 	.word	0x00000730
        /*01f8*/ 	.word	0x000000ff
        /*01fc*/ 	.word	0x00000098
        /*0200*/ 	.short	0x0100
        /*0202*/ 	.byte	0x04
	.zero		1


	//   ....[14]....
        /*0204*/ 	.word	0x00000740
        /*0208*/ 	.word	0x000000ff
        /*020c*/ 	.word	0x00000038
        /*0210*/ 	.short	0x0100
        /*0212*/ 	.byte	0x04
	.zero		1


	//   ....[15]....
        /*0214*/ 	.word	0x00000750
        /*0218*/ 	.word	0x000000ff
        /*021c*/ 	.word	0x000000a0
        /*0220*/ 	.short	0x0100
        /*0222*/ 	.byte	0x04
	.zero		1


	//   ....[16]....
        /*0224*/ 	.word	0x00000760
        /*0228*/ 	.word	0x000000ff
        /*022c*/ 	.word	0x00000040
        /*0230*/ 	.short	0x0100
        /*0232*/ 	.byte	0x04
	.zero		1


	//   ....[17]....
        /*0234*/ 	.word	0x00000770
        /*0238*/ 	.word	0x000000ff
        /*023c*/ 	.word	0x000000a8
        /*0240*/ 	.short	0x0100
        /*0242*/ 	.byte	0x04
	.zero		1


	//   ....[18]....
        /*0244*/ 	.word	0x00000780
        /*0248*/ 	.word	0x000000ff
        /*024c*/ 	.word	0x00000048
        /*0250*/ 	.short	0x0100
        /*0252*/ 	.byte	0x04
	.zero		1


	//   ....[19]....
        /*0254*/ 	.word	0x00000790
        /*0258*/ 	.word	0x000000ff
        /*025c*/ 	.word	0x000000b0
        /*0260*/ 	.short	0x0100
        /*0262*/ 	.byte	0x04
	.zero		1


	//   ....[20]....
        /*0264*/ 	.word	0x000007a0
        /*0268*/ 	.word	0x000000ff
        /*026c*/ 	.word	0x00000050
        /*0270*/ 	.short	0x0100
        /*0272*/ 	.byte	0x04
	.zero		1


	//   ....[21]....
        /*0274*/ 	.word	0x000007b0
        /*0278*/ 	.word	0x000000ff
        /*027c*/ 	.word	0x000000b8
        /*0280*/ 	.short	0x0100
        /*0282*/ 	.byte	0x04
	.zero		1


	//   ....[22]....
        /*0284*/ 	.word	0x000007c0
        /*0288*/ 	.word	0x000000ff
        /*028c*/ 	.word	0x00000058
        /*0290*/ 	.short	0x0100
        /*0292*/ 	.byte	0x04
	.zero		1


	//   ....[23]....
        /*0294*/ 	.word	0x000007d0
        /*0298*/ 	.word	0x000000ff
        /*029c*/ 	.word	0x000000c0
        /*02a0*/ 	.short	0x0100
        /*02a2*/ 	.byte	0x04
	.zero		1


	//   ....[24]....
        /*02a4*/ 	.word	0x000007e0
        /*02a8*/ 	.word	0x000000ff
        /*02ac*/ 	.word	0x00000060
        /*02b0*/ 	.short	0x0100
        /*02b2*/ 	.byte	0x04
	.zero		1


	//   ....[25]....
        /*02b4*/ 	.word	0x000007f0
        /*02b8*/ 	.word	0x000000ff
        /*02bc*/ 	.word	0x000000c8
        /*02c0*/ 	.short	0x0100
        /*02c2*/ 	.byte	0x04
	.zero		1


	//   ....[26]....
        /*02c4*/ 	.word	0x00000920
        /*02c8*/ 	.word	0x000000ff
        /*02cc*/ 	.word	0x000000d0
        /*02d0*/ 	.short	0x0100
        /*02d2*/ 	.byte	0x04
	.zero		1


	//   ....[27]....
        /*02d4*/ 	.word	0x00000930
        /*02d8*/ 	.word	0x000000ff
        /*02dc*/ 	.word	0x000000f0
        /*02e0*/ 	.short	0x0100
        /*02e2*/ 	.byte	0x04
	.zero		1


	//   ....[28]....
        /*02e4*/ 	.word	0x00000940
        /*02e8*/ 	.word	0x000000ff
        /*02ec*/ 	.word	0x000000d8
        /*02f0*/ 	.short	0x0100
        /*02f2*/ 	.byte	0x04
	.zero		1


	//   ....[29]....
        /*02f4*/ 	.word	0x00000950
        /*02f8*/ 	.word	0x000000ff
        /*02fc*/ 	.word	0x000000f8
        /*0300*/ 	.short	0x0100
        /*0302*/ 	.byte	0x04
	.zero		1


	//   ....[30]....
        /*0304*/ 	.word	0x00000960
        /*0308*/ 	.word	0x000000ff
        /*030c*/ 	.word	0x000000e0
        /*0310*/ 	.short	0x0100
        /*0312*/ 	.byte	0x04
	.zero		1


	//   ....[31]....
        /*0314*/ 	.word	0x00000970
        /*0318*/ 	.word	0x000000ff
        /*031c*/ 	.word	0x00000100
        /*0320*/ 	.short	0x0100
        /*0322*/ 	.byte	0x04
	.zero		1


	//   ....[32]....
        /*0324*/ 	.word	0x00000980
        /*0328*/ 	.word	0x000000ff
        /*032c*/ 	.word	0x000000e8
        /*0330*/ 	.short	0x0100
        /*0332*/ 	.byte	0x04
	.zero		1


	//   ....[33]....
        /*0334*/ 	.word	0x00000990
        /*0338*/ 	.word	0x000000ff
        /*033c*/ 	.word	0x00000108
        /*0340*/ 	.short	0x0100
        /*0342*/ 	.byte	0x04
	.zero		1


	//   ....[34]....
        /*0344*/ 	.word	0x00000a70
        /*0348*/ 	.word	0x000000ff
        /*034c*/ 	.word	0x00000110
        /*0350*/ 	.short	0x0100
        /*0352*/ 	.byte	0x06
	.zero		1


	//   ....[35]....
        /*0354*/ 	.word	0x00000a80
        /*0358*/ 	.word	0x000000ff
        /*035c*/ 	.word	0x00000118
        /*0360*/ 	.short	0x0100
        /*0362*/ 	.byte	0x06
	.zero		1


	//   ....[36]....
        /*0364*/ 	.word	0x00000bb0
        /*0368*/ 	.word	0x000000ff
        /*036c*/ 	.word	0x00000120
        /*0370*/ 	.short	0x0100
        /*0372*/ 	.byte	0x06
	.zero		1


	//   ....[37]....
        /*0374*/ 	.word	0x00000bc0
        /*0378*/ 	.word	0x000000ff
        /*037c*/ 	.word	0x00000130
        /*0380*/ 	.short	0x0100
        /*0382*/ 	.byte	0x06
	.zero		1


	//   ....[38]....
        /*0384*/ 	.word	0x00000bd0
        /*0388*/ 	.word	0x000000ff
        /*038c*/ 	.word	0x00000128
        /*0390*/ 	.short	0x0100
        /*0392*/ 	.byte	0x06
	.zero		1


	//   ....[39]....
        /*0394*/ 	.word	0x00000be0
        /*0398*/ 	.word	0x000000ff
        /*039c*/ 	.word	0x00000138
        /*03a0*/ 	.short	0x0100
        /*03a2*/ 	.byte	0x06
	.zero		1


	//   ....[40]....
        /*03a4*/ 	.word	0x00000d00
        /*03a8*/ 	.word	0x000000ff
        /*03ac*/ 	.word	0x00000140
        /*03b0*/ 	.short	0x0100
        /*03b2*/ 	.byte	0x04
	.zero		1


	//   ....[41]....
        /*03b4*/ 	.word	0x00000d10
        /*03b8*/ 	.word	0x000000ff
        /*03bc*/ 	.word	0x00000160
        /*03c0*/ 	.short	0x0100
        /*03c2*/ 	.byte	0x04
	.zero		1


	//   ....[42]....
        /*03c4*/ 	.word	0x00000d20
        /*03c8*/ 	.word	0x000000ff
        /*03cc*/ 	.word	0x00000148
        /*03d0*/ 	.short	0x0100
        /*03d2*/ 	.byte	0x04
	.zero		1


	//   ....[43]....
        /*03d4*/ 	.word	0x00000d30
        /*03d8*/ 	.word	0x000000ff
        /*03dc*/ 	.word	0x00000168
        /*03e0*/ 	.short	0x0100
        /*03e2*/ 	.byte	0x04
	.zero		1


	//   ....[44]....
        /*03e4*/ 	.word	0x00000d40
        /*03e8*/ 	.word	0x000000ff
        /*03ec*/ 	.word	0x00000150
        /*03f0*/ 	.short	0x0100
        /*03f2*/ 	.byte	0x04
	.zero		1


	//   ....[45]....
        /*03f4*/ 	.word	0x00000d50
        /*03f8*/ 	.word	0x000000ff
        /*03fc*/ 	.word	0x00000170
        /*0400*/ 	.short	0x0100
        /*0402*/ 	.byte	0x04
	.zero		1


	//   ....[46]....
        /*0404*/ 	.word	0x00000d60
        /*0408*/ 	.word	0x000000ff
        /*040c*/ 	.word	0x00000158
        /*0410*/ 	.short	0x0100
        /*0412*/ 	.byte	0x04
	.zero		1


	//   ....[47]....
        /*0414*/ 	.word	0x00000d70
        /*0418*/ 	.word	0x000000ff
        /*041c*/ 	.word	0x00000178
        /*0420*/ 	.short	0x0100
        /*0422*/ 	.byte	0x04
	.zero		1


	//   ....[48]....
        /*0424*/ 	.word	0x00000e60
        /*0428*/ 	.word	0x000000ff
        /*042c*/ 	.word	0x00000180
        /*0430*/ 	.short	0x0100
        /*0432*/ 	.byte	0x04
	.zero		1


	//   ....[49]....
        /*0434*/ 	.word	0x00000e70
        /*0438*/ 	.word	0x000000ff
        /*043c*/ 	.word	0x00000190
        /*0440*/ 	.short	0x0100
        /*0442*/ 	.byte	0x04
	.zero		1


	//   ....[50]....
        /*0444*/ 	.word	0x00000e80
        /*0448*/ 	.word	0x000000ff
        /*044c*/ 	.word	0x00000188
        /*0450*/ 	.short	0x0100
        /*0452*/ 	.byte	0x04
	.zero		1


	//   ....[51]....
        /*0454*/ 	.word	0x00000e90
        /*0458*/ 	.word	0x000000ff
        /*045c*/ 	.word	0x00000198
        /*0460*/ 	.short	0x0100
        /*0462*/ 	.byte	0x04
	.zero		1


	//   ....[52]....
        /*0464*/ 	.word	0x00000f90
        /*0468*/ 	.word	0x000000ff
        /*046c*/ 	.word	0x000001a0
        /*0470*/ 	.short	0x0100
        /*0472*/ 	.byte	0x06
	.zero		1


	//   ....[53]....
        /*0474*/ 	.word	0x00001bb0
        /*0478*/ 	.word	0x00000000
        /*047c*/ 	.word	0x00000190
        /*0480*/ 	.short	0x010a
        /*0482*/ 	.byte	0xff
	.zero		1


	//   ....[54]....
        /*0484*/ 	.word	0x00001be0
        /*0488*/ 	.word	0x00000000
        /*048c*/ 	.word	0x00000180
        /*0490*/ 	.short	0x0101
        /*0492*/ 	.byte	0xff
	.zero		1


	//   ....[55]....
        /*0494*/ 	.word	0x00001ca0
        /*0498*/ 	.word	0x000000ff
        /*049c*/ 	.word	0x00000068
        /*04a0*/ 	.short	0x010a
        /*04a2*/ 	.byte	0x04
	.zero		1


	//   ....[56]....
        /*04a4*/ 	.word	0x00001d70
        /*04a8*/ 	.word	0x000000ff
        /*04ac*/ 	.word	0x00000068
        /*04b0*/ 	.short	0x010a
        /*04b2*/ 	.byte	0x21
	.zero		1


	//   ....[57]....
        /*04b4*/ 	.word	0x00001f20
        /*04b8*/ 	.word	0x000000ff
        /*04bc*/ 	.word	0x00000068
        /*04c0*/ 	.short	0x010a
        /*04c2*/ 	.byte	0x05
	.zero		1


	//   ....[58]....
        /*04c4*/ 	.word	0x00002030
        /*04c8*/ 	.word	0x000000ff
        /*04cc*/ 	.word	0x00000118
        /*04d0*/ 	.short	0x0101
        /*04d2*/ 	.byte	0x06
	.zero		1


	//   ....[59]....
        /*04d4*/ 	.word	0x00002050
        /*04d8*/ 	.word	0x000000ff
        /*04dc*/ 	.word	0x00000068
        /*04e0*/ 	.short	0x010a
        /*04e2*/ 	.byte	0x04
	.zero		1


	//   ....[60]....
        /*04e4*/ 	.word	0x000020d0
        /*04e8*/ 	.word	0x000000ff
        /*04ec*/ 	.word	0x00000068
        /*04f0*/ 	.short	0x010a
        /*04f2*/ 	.byte	0x11
	.zero		1


	//   ....[61]....
        /*04f4*/ 	.word	0x00002260
        /*04f8*/ 	.word	0x000000ff
        /*04fc*/ 	.word	0x00000068
        /*0500*/ 	.short	0x010a
        /*0502*/ 	.byte	0x05
	.zero		1


	//   ....[62]....
        /*0504*/ 	.word	0x000023c0
        /*0508*/ 	.word	0x00000003
        /*050c*/ 	.word	0x00000120
        /*0510*/ 	.short	0x010a
        /*0512*/ 	.byte	0xff
	.zero		1


	//   ....[63]....
        /*0514*/ 	.word	0x00002510
        /*0518*/ 	.word	0x00000000
        /*051c*/ 	.word	0x00000000
        /*0520*/ 	.short	0x0101
        /*0522*/ 	.byte	0xff
	.zero		1


	//   ....[64]....
        /*0524*/ 	.word	0x00002ac0
        /*0528*/ 	.word	0x000000ff
        /*052c*/ 	.word	0x00000000
        /*0530*/ 	.short	0x010a
        /*0532*/ 	.byte	0x04
	.zero		1


	//   ....[65]....
        /*0534*/ 	.word	0x00002b50
        /*0538*/ 	.word	0x000000ff
        /*053c*/ 	.word	0x00000000
        /*0540*/ 	.short	0x010a
        /*0542*/ 	.byte	0x05
	.zero		1


	//   ....[66]....
        /*0544*/ 	.word	0x00002be0
        /*0548*/ 	.word	0x000000ff
        /*054c*/ 	.word	0x00000000
        /*0550*/ 	.short	0x010a
        /*0552*/ 	.byte	0x05
	.zero		1


	//   ....[67]....
        /*0554*/ 	.word	0x00002c70
        /*0558*/ 	.word	0x000000ff
        /*055c*/ 	.word	0x00000000
        /*0560*/ 	.short	0x010a
        /*0562*/ 	.byte	0x05
	.zero		1


	//   ....[68]....
        /*0564*/ 	.word	0x00002d00
        /*0568*/ 	.word	0x000000ff
        /*056c*/ 	.word	0x00000000
        /*0570*/ 	.short	0x010a
        /*0572*/ 	.byte	0x05
	.zero		1


	//   ....[69]....
        /*0574*/ 	.word	0x00002d90
        /*0578*/ 	.word	0x000000ff
        /*057c*/ 	.word	0x00000000
        /*0580*/ 	.short	0x010a
        /*0582*/ 	.byte	0x05
	.zero		1


	//   ....[70]....
        /*0584*/ 	.word	0x00002e20
        /*0588*/ 	.word	0x000000ff
        /*058c*/ 	.word	0x00000000
        /*0590*/ 	.short	0x010a
        /*0592*/ 	.byte	0x05
	.zero		1


	//   ....[71]....
        /*0594*/ 	.word	0x00002eb0
        /*0598*/ 	.word	0x000000ff
        /*059c*/ 	.word	0x00000000
        /*05a0*/ 	.short	0x010a
        /*05a2*/ 	.byte	0x05
	.zero		1


	//   ....[72]....
        /*05a4*/ 	.word	0x00002f40
        /*05a8*/ 	.word	0x000000ff
        /*05ac*/ 	.word	0x00000000
        /*05b0*/ 	.short	0x010a
        /*05b2*/ 	.byte	0x05
	.zero		1


	//   ....[73]....
        /*05b4*/ 	.word	0x00002fd0
        /*05b8*/ 	.word	0x000000ff
        /*05bc*/ 	.word	0x00000000
        /*05c0*/ 	.short	0x010a
        /*05c2*/ 	.byte	0x05
	.zero		1


	//   ....[74]....
        /*05c4*/ 	.word	0x00003060
        /*05c8*/ 	.word	0x000000ff
        /*05cc*/ 	.word	0x00000000
        /*05d0*/ 	.short	0x010a
        /*05d2*/ 	.byte	0x05
	.zero		1


	//   ....[75]....
        /*05d4*/ 	.word	0x000030f0
        /*05d8*/ 	.word	0x000000ff
        /*05dc*/ 	.word	0x00000000
        /*05e0*/ 	.short	0x010a
        /*05e2*/ 	.byte	0x05
	.zero		1


	//   ....[76]....
        /*05e4*/ 	.word	0x00003190
        /*05e8*/ 	.word	0x00000000
        /*05ec*/ 	.word	0x00000000
        /*05f0*/ 	.short	0x010a
        /*05f2*/ 	.byte	0xff
	.zero		1


	//   ....[77]....
        /*05f4*/ 	.word	0x000032b0
        /*05f8*/ 	.word	0x00000002
        /*05fc*/ 	.word	0x00000180
        /*0600*/ 	.short	0x010a
        /*0602*/ 	.byte	0xff
	.zero		1


	//   ....[78]....
        /*0604*/ 	.word	0x00003320
        /*0608*/ 	.word	0x00000002
        /*060c*/ 	.word	0x00000000
        /*0610*/ 	.short	0x0101
        /*0612*/ 	.byte	0xff
	.zero		1


	//   ....[79]....
        /*0614*/ 	.word	0x00003340
        /*0618*/ 	.word	0x000000ff
        /*061c*/ 	.word	0x00000130
        /*0620*/ 	.short	0x010a
        /*0622*/ 	.byte	0x04
	.zero		1


	//   ....[80]....
        /*0624*/ 	.word	0x00003460
        /*0628*/ 	.word	0x00000002
        /*062c*/ 	.word	0x00000120
        /*0630*/ 	.short	0x010a
        /*0632*/ 	.byte	0xff
	.zero		1


	//   ....[81]....
        /*0634*/ 	.word	0x00003560
        /*0638*/ 	.word	0x00000002
        /*063c*/ 	.word	0x00000000
        /*0640*/ 	.short	0x0101
        /*0642*/ 	.byte	0xff
	.zero		1


	//   ....[82]....
        /*0644*/ 	.word	0x000035f0
        /*0648*/ 	.word	0x000000ff
        /*064c*/ 	.word	0x00000130
        /*0650*/ 	.short	0x0106
        /*0652*/ 	.byte	0x04
	.zero		1


	//   ....[83]....
        /*0654*/ 	.word	0x00003610
        /*0658*/ 	.word	0x000000ff
        /*065c*/ 	.word	0x00000130
        /*0660*/ 	.short	0x010a
        /*0662*/ 	.byte	0x04
	.zero		1


	//   ....[84]....
        /*0664*/ 	.word	0x000036a0
        /*0668*/ 	.word	0x000000ff
        /*066c*/ 	.word	0x00000130
        /*0670*/ 	.short	0x0106
        /*0672*/ 	.byte	0x07
	.zero		1


	//   ....[85]....
        /*0674*/ 	.word	0x000036e0
        /*0678*/ 	.word	0x00000000
        /*067c*/ 	.word	0x00000130
        /*0680*/ 	.short	0x010a
        /*0682*/ 	.byte	0xff
	.zero		1


	//   ....[86]....
        /*0684*/ 	.word	0x00003920
        /*0688*/ 	.word	0x000000ff
        /*068c*/ 	.word	0x00000008
        /*0690*/ 	.short	0x010a
        /*0692*/ 	.byte	0x05
	.zero		1


	//   ....[87]....
        /*0694*/ 	.word	0x00003940
        /*0698*/ 	.word	0x000000ff
        /*069c*/ 	.word	0x00000008
        /*06a0*/ 	.short	0x010a
        /*06a2*/ 	.byte	0x05
	.zero		1


	//   ....[88]....
        /*06a4*/ 	.word	0x00003ad0
        /*06a8*/ 	.word	0x000000ff
        /*06ac*/ 	.word	0x00000008
        /*06b0*/ 	.short	0x010a
        /*06b2*/ 	.byte	0x05
	.zero		1


	//   ....[89]....
        /*06b4*/ 	.word	0x00003af0
        /*06b8*/ 	.word	0x000000ff
        /*06bc*/ 	.word	0x00000008
        /*06c0*/ 	.short	0x010a
        /*06c2*/ 	.byte	0x05
	.zero		1


	//   ....[90]....
        /*06c4*/ 	.word	0x00003bb0
        /*06c8*/ 	.word	0x000000ff
        /*06cc*/ 	.word	0x00000000
        /*06d0*/ 	.short	0x0101
        /*06d2*/ 	.byte	0x04
	.zero		1


	//   ....[91]....
        /*06d4*/ 	.word	0x00003ef0
        /*06d8*/ 	.word	0x00000000
        /*06dc*/ 	.word	0x00000120
        /*06e0*/ 	.short	0x010a
        /*06e2*/ 	.byte	0xff
	.zero		1


	//   ....[92]....
        /*06e4*/ 	.word	0x00003fb0
        /*06e8*/ 	.word	0x00000000
        /*06ec*/ 	.word	0x00000000
        /*06f0*/ 	.short	0x0101
        /*06f2*/ 	.byte	0xff
	.zero		1


	//   ....[93]....
        /*06f4*/ 	.word	0x00004070
        /*06f8*/ 	.word	0x000000ff
        /*06fc*/ 	.word	0x00000000
        /*0700*/ 	.short	0x010a
        /*0702*/ 	.byte	0x04
	.zero		1


	//   ....[94]....
        /*0704*/ 	.word	0x00004080
        /*0708*/ 	.word	0x000000ff
        /*070c*/ 	.word	0x00000160
        /*0710*/ 	.short	0x010a
        /*0712*/ 	.byte	0x1f
	.zero		1


	//   ....[95]....
        /*0714*/ 	.word	0x00004130
        /*0718*/ 	.word	0x000000ff
        /*071c*/ 	.word	0x00000000
        /*0720*/ 	.short	0x010a
        /*0722*/ 	.byte	0x05
	.zero		1


	//   ....[96]....
        /*0724*/ 	.word	0x00004260
        /*0728*/ 	.word	0x000000ff
        /*072c*/ 	.word	0x00000000
        /*0730*/ 	.short	0x010a
        /*0732*/ 	.byte	0x04
	.zero		1


	//   ....[97]....
        /*0734*/ 	.word	0x00004560
        /*0738*/ 	.word	0x000000ff
        /*073c*/ 	.word	0x00000000
        /*0740*/ 	.short	0x010a
        /*0742*/ 	.byte	0x04
	.zero		1


	//   ....[98]....
        /*0744*/ 	.word	0x000045f0
        /*0748*/ 	.word	0x000000ff
        /*074c*/ 	.word	0x00000000
        /*0750*/ 	.short	0x010a
        /*0752*/ 	.byte	0x05
	.zero		1


	//   ....[99]....
        /*0754*/ 	.word	0x00004680
        /*0758*/ 	.word	0x000000ff
        /*075c*/ 	.word	0x00000000
        /*0760*/ 	.short	0x010a
        /*0762*/ 	.byte	0x05
	.zero		1


	//   ....[100]....
        /*0764*/ 	.word	0x00004720
        /*0768*/ 	.word	0x00000000
        /*076c*/ 	.word	0x00000000
        /*0770*/ 	.short	0x010a
        /*0772*/ 	.byte	0xff
	.zero		1


	//   ....[101]....
        /*0774*/ 	.word	0x00004760
        /*0778*/ 	.word	0x00000000
        /*077c*/ 	.word	0x00000000
        /*0780*/ 	.short	0x010a
        /*0782*/ 	.byte	0xff
	.zero		1


	//   ....[102]....
        /*0784*/ 	.word	0x000047d0
        /*0788*/ 	.word	0x000000ff
        /*078c*/ 	.word	0x00000000
        /*0790*/ 	.short	0x0101
        /*0792*/ 	.byte	0x04
	.zero		1


	//   ....[103]....
        /*0794*/ 	.word	0x00004810
        /*0798*/ 	.word	0x000000ff
        /*079c*/ 	.word	0x000001a0
        /*07a0*/ 	.short	0x010a
        /*07a2*/ 	.byte	0x1a
	.zero		1


	//   ....[104]....
        /*07a4*/ 	.word	0x00004860
        /*07a8*/ 	.word	0x000000ff
        /*07ac*/ 	.word	0x00000000
        /*07b0*/ 	.short	0x0101
        /*07b2*/ 	.byte	0x04
	.zero		1


	//   ....[105]....
        /*07b4*/ 	.word	0x00004d00
        /*07b8*/ 	.word	0x0000000c
        /*07bc*/ 	.word	0x00000120
        /*07c0*/ 	.short	0x010a
        /*07c2*/ 	.byte	0xff
	.zero		1


	//   ....[106]....
        /*07c4*/ 	.word	0x00004e70
        /*07c8*/ 	.word	0x00000000
        /*07cc*/ 	.word	0x00000000
        /*07d0*/ 	.short	0x0101
        /*07d2*/ 	.byte	0xff
	.zero		1


	//   ....[107]....
        /*07d4*/ 	.word	0x00005300
        /*07d8*/ 	.word	0x000000ff
        /*07dc*/ 	.word	0x00000118
        /*07e0*/ 	.short	0x010a
        /*07e2*/ 	.byte	0x15
	.zero		1


	//   ....[108]....
        /*07e4*/ 	.word	0x00005480
        /*07e8*/ 	.word	0x000000ff
        /*07ec*/ 	.word	0x000000f0
        /*07f0*/ 	.short	0x010a
        /*07f2*/ 	.byte	0x15
	.zero		1


	//   ....[109]....
        /*07f4*/ 	.word	0x00005680
        /*07f8*/ 	.word	0x000000ff
        /*07fc*/ 	.word	0x000000d0
        /*0800*/ 	.short	0x010b
        /*0802*/ 	.byte	0x15
	.zero		1


	//   ....[110]....
        /*0804*/ 	.word	0x00005690
        /*0808*/ 	.word	0x000000ff
        /*080c*/ 	.word	0x00000000
        /*0810*/ 	.short	0x0101
        /*0812*/ 	.byte	0x06
	.zero		1


	//   ....[111]....
        /*0814*/ 	.word	0x000056a0
        /*0818*/ 	.word	0x000000ff
        /*081c*/ 	.word	0x000000f8
        /*0820*/ 	.short	0x010a
        /*0822*/ 	.byte	0x15
	.zero		1


	//   ....[112]....
        /*0824*/ 	.word	0x00005850
        /*0828*/ 	.word	0x000000ff
        /*082c*/ 	.word	0x000000d8
        /*0830*/ 	.short	0x010b
        /*0832*/ 	.byte	0x15
	.zero		1


	//   ....[113]....
        /*0834*/ 	.word	0x00005860
        /*0838*/ 	.word	0x000000ff
        /*083c*/ 	.word	0x00000000
        /*0840*/ 	.short	0x0101
        /*0842*/ 	.byte	0x06
	.zero		1


	//   ....[114]....
        /*0844*/ 	.word	0x00005870
        /*0848*/ 	.word	0x000000ff
        /*084c*/ 	.word	0x00000100
        /*0850*/ 	.short	0x010a
        /*0852*/ 	.byte	0x15
	.zero		1


	//   ....[115]....
        /*0854*/ 	.word	0x00005a20
        /*0858*/ 	.word	0x000000ff
        /*085c*/ 	.word	0x000000e0
        /*0860*/ 	.short	0x010b
        /*0862*/ 	.byte	0x15
	.zero		1


	//   ....[116]....
        /*0864*/ 	.word	0x00005a30
        /*0868*/ 	.word	0x000000ff
        /*086c*/ 	.word	0x00000000
        /*0870*/ 	.short	0x0101
        /*0872*/ 	.byte	0x06
	.zero		1


	//   ....[117]....
        /*0874*/ 	.word	0x00005a40
        /*0878*/ 	.word	0x000000ff
        /*087c*/ 	.word	0x00000108
        /*0880*/ 	.short	0x010a
        /*0882*/ 	.byte	0x15
	.zero		1


	//   ....[118]....
        /*0884*/ 	.word	0x00005c80
        /*0888*/ 	.word	0x000000ff
        /*088c*/ 	.word	0x000000e8
        /*0890*/ 	.short	0x010b
        /*0892*/ 	.byte	0x15
	.zero		1


	//   ....[119]....
        /*0894*/ 	.word	0x00005c90
        /*0898*/ 	.word	0x000000ff
        /*089c*/ 	.word	0x00000000
        /*08a0*/ 	.short	0x0101
        /*08a2*/ 	.byte	0x25
	.zero		1


	//   ....[120]....
        /*08a4*/ 	.word	0x00005cd0
        /*08a8*/ 	.word	0x000000ff
        /*08ac*/ 	.word	0x000000f0
        /*08b0*/ 	.short	0x010a
        /*08b2*/ 	.byte	0x15
	.zero		1


	//   ....[121]....
        /*08b4*/ 	.word	0x00005cf0
        /*08b8*/ 	.word	0x000000ff
        /*08bc*/ 	.word	0x000000f8
        /*08c0*/ 	.short	0x010a
        /*08c2*/ 	.byte	0x15
	.zero		1


	//   ....[122]....
        /*08c4*/ 	.word	0x00005d10
        /*08c8*/ 	.word	0x000000ff
        /*08cc*/ 	.word	0x00000100
        /*08d0*/ 	.short	0x010a
        /*08d2*/ 	.byte	0x15
	.zero		1


	//   ....[123]....
        /*08d4*/ 	.word	0x00005d50
        /*08d8*/ 	.word	0x00000000
        /*08dc*/ 	.word	0x00000108
        /*08e0*/ 	.short	0x010a
        /*08e2*/ 	.byte	0xff
	.zero		1


	//   ....[124]....
        /*08e4*/ 	.word	0x00006070
        /*08e8*/ 	.word	0x00000003
        /*08ec*/ 	.word	0x00000120
        /*08f0*/ 	.short	0x010a
        /*08f2*/ 	.byte	0xff
	.zero		1


	//   ....[125]....
        /*08f4*/ 	.word	0x000061f0
        /*08f8*/ 	.word	0x00000000
        /*08fc*/ 	.word	0x00000000
        /*0900*/ 	.short	0x0101
        /*0902*/ 	.byte	0xff
	.zero		1


	//   ....[126]....
        /*0904*/ 	.word	0x00006cd0
        /*0908*/ 	.word	0x000000ff
        /*090c*/ 	.word	0x000000d0
        /*0910*/ 	.short	0x010a
        /*0912*/ 	.byte	0x2b
	.zero		1


	//   ....[127]....
        /*0914*/ 	.word	0x00006d00
        /*0918*/ 	.word	0x00000036
        /*091c*/ 	.word	0x00000140
        /*0920*/ 	.short	0x010a
        /*0922*/ 	.byte	0xff
	.zero		1


	//   ....[128]....
        /*0924*/ 	.word	0x00006e10
        /*0928*/ 	.word	0x000000ff
        /*092c*/ 	.word	0x000000d0
        /*0930*/ 	.short	0x010a
        /*0932*/ 	.byte	0x2b
	.zero		1


	//   ....[129]....
        /*0934*/ 	.word	0x00006ee0
        /*0938*/ 	.word	0x00000036
        /*093c*/ 	.word	0x00000140
        /*0940*/ 	.short	0x010a
        /*0942*/ 	.byte	0xff
	.zero		1


	//   ....[130]....
        /*0944*/ 	.word	0x000076a0
        /*0948*/ 	.word	0x00000000
        /*094c*/ 	.word	0x00000000
        /*0950*/ 	.short	0x0101
        /*0952*/ 	.byte	0xff
	.zero		1


	//   ....[131]....
        /*0954*/ 	.word	0x000076b0
        /*0958*/ 	.word	0x00000002
        /*095c*/ 	.word	0x000000d0
        /*0960*/ 	.short	0x010a
        /*0962*/ 	.byte	0xff
	.zero		1


	//   ....[132]....
        /*0964*/ 	.word	0x00007770
        /*0968*/ 	.word	0x00000002
        /*096c*/ 	.word	0x000000d0
        /*0970*/ 	.short	0x010a
        /*0972*/ 	.byte	0xff
	.zero		1


	//   ....[133]....
        /*0974*/ 	.word	0x00007f70
        /*0978*/ 	.word	0x00000000
        /*097c*/ 	.word	0x00000000
        /*0980*/ 	.short	0x0101
        /*0982*/ 	.byte	0xff
	.zero		1


	//   ....[134]....
        /*0984*/ 	.word	0x00007f90
        /*0988*/ 	.word	0x00000002
        /*098c*/ 	.word	0x000000d0
        /*0990*/ 	.short	0x010a
        /*0992*/ 	.byte	0xff
	.zero		1


	//   ....[135]....
        /*0994*/ 	.word	0x00008040
        /*0998*/ 	.word	0x00000002
        /*099c*/ 	.word	0x000000d0
        /*09a0*/ 	.short	0x010a
        /*09a2*/ 	.byte	0xff
	.zero		1


	//   ....[136]....
        /*09a4*/ 	.word	0x00008840
        /*09a8*/ 	.word	0x00000000
        /*09ac*/ 	.word	0x00000000
        /*09b0*/ 	.short	0x0101
        /*09b2*/ 	.byte	0xff
	.zero		1


	//   ....[137]....
        /*09b4*/ 	.word	0x00008860
        /*09b8*/ 	.word	0x00000003
        /*09bc*/ 	.word	0x000000d0
        /*09c0*/ 	.short	0x010a
        /*09c2*/ 	.byte	0xff
	.zero		1


	//   ....[138]....
        /*09c4*/ 	.word	0x00008910
        /*09c8*/ 	.word	0x00000003
        /*09cc*/ 	.word	0x000000d0
        /*09d0*/ 	.short	0x010a
        /*09d2*/ 	.byte	0xff
	.zero		1


	//   ....[139]....
        /*09d4*/ 	.word	0x00008c20
        /*09d8*/ 	.word	0x00000036
        /*09dc*/ 	.word	0x00000000
        /*09e0*/ 	.short	0x0101
        /*09e2*/ 	.byte	0xff
	.zero		1


	//   ....[140]....
        /*09e4*/ 	.word	0x00009160
        /*09e8*/ 	.word	0x00000000
        /*09ec*/ 	.word	0x00000000
        /*09f0*/ 	.short	0x0101
        /*09f2*/ 	.byte	0xff
	.zero		1


	//   ....[141]....
        /*09f4*/ 	.word	0x00009400
        /*09f8*/ 	.word	0x000000ff
        /*09fc*/ 	.word	0x00000000
        /*0a00*/ 	.short	0x0101
        /*0a02*/ 	.byte	0x06
	.zero		1


	//   ....[142]....
        /*0a04*/ 	.word	0x00009420
        /*0a08*/ 	.word	0x00000000
        /*0a0c*/ 	.word	0x00000190
        /*0a10*/ 	.short	0x010a
        /*0a12*/ 	.byte	0xff
	.zero		1


	//   ....[143]....
        /*0a14*/ 	.word	0x00009480
        /*0a18*/ 	.word	0x00000000
        /*0a1c*/ 	.word	0x00000068
        /*0a20*/ 	.short	0x010a
        /*0a22*/ 	.byte	0xff
	.zero		1


	//   ....[144]....
        /*0a24*/ 	.word	0x000094e0
        /*0a28*/ 	.word	0x00000000
        /*0a2c*/ 	.word	0x00000068
        /*0a30*/ 	.short	0x010a
        /*0a32*/ 	.byte	0xff
	.zero		1


	//   ....[145]....
        /*0a34*/ 	.word	0x00009530
        /*0a38*/ 	.word	0x00000003
        /*0a3c*/ 	.word	0x00000120
        /*0a40*/ 	.short	0x010a
        /*0a42*/ 	.byte	0xff
	.zero		1


	//   ....[146]....
        /*0a44*/ 	.word	0x00009590
        /*0a48*/ 	.word	0x00000000
        /*0a4c*/ 	.word	0x00000000
        /*0a50*/ 	.short	0x010a
        /*0a52*/ 	.byte	0xff
	.zero		1


	//   ....[147]....
        /*0a54*/ 	.word	0x000095f0
        /*0a58*/ 	.word	0x00000000
        /*0a5c*/ 	.word	0x00000000
        /*0a60*/ 	.short	0x010a
        /*0a62*/ 	.byte	0xff
	.zero		1


	//   ....[148]....
        /*0a64*/ 	.word	0x00009650
        /*0a68*/ 	.word	0x00000000
        /*0a6c*/ 	.word	0x00000000
        /*0a70*/ 	.short	0x010a
        /*0a72*/ 	.byte	0xff
	.zero		1


	//   ....[149]....
        /*0a74*/ 	.word	0x000096b0
        /*0a78*/ 	.word	0x00000000
        /*0a7c*/ 	.word	0x00000000
        /*0a80*/ 	.short	0x010a
        /*0a82*/ 	.byte	0xff
	.zero		1


	//   ....[150]....
        /*0a84*/ 	.word	0x00009710
        /*0a88*/ 	.word	0x00000000
        /*0a8c*/ 	.word	0x00000000
        /*0a90*/ 	.short	0x010a
        /*0a92*/ 	.byte	0xff
	.zero		1


	//   ....[151]....
        /*0a94*/ 	.word	0x00009770
        /*0a98*/ 	.word	0x00000000
        /*0a9c*/ 	.word	0x00000000
        /*0aa0*/ 	.short	0x010a
        /*0aa2*/ 	.byte	0xff
	.zero		1


	//   ....[152]....
        /*0aa4*/ 	.word	0x000097d0
        /*0aa8*/ 	.word	0x00000000
        /*0aac*/ 	.word	0x00000000
        /*0ab0*/ 	.short	0x010a
        /*0ab2*/ 	.byte	0xff
	.zero		1


	//   ....[153]....
        /*0ab4*/ 	.word	0x00009830
        /*0ab8*/ 	.word	0x00000000
        /*0abc*/ 	.word	0x00000000
        /*0ac0*/ 	.short	0x010a
        /*0ac2*/ 	.byte	0xff
	.zero		1


	//   ....[154]....
        /*0ac4*/ 	.word	0x00009890
        /*0ac8*/ 	.word	0x00000000
        /*0acc*/ 	.word	0x00000000
        /*0ad0*/ 	.short	0x010a
        /*0ad2*/ 	.byte	0xff
	.zero		1


	//   ....[155]....
        /*0ad4*/ 	.word	0x000098f0
        /*0ad8*/ 	.word	0x00000000
        /*0adc*/ 	.word	0x00000000
        /*0ae0*/ 	.short	0x010a
        /*0ae2*/ 	.byte	0xff
	.zero		1


	//   ....[156]....
        /*0ae4*/ 	.word	0x00009950
        /*0ae8*/ 	.word	0x00000000
        /*0aec*/ 	.word	0x00000000
        /*0af0*/ 	.short	0x010a
        /*0af2*/ 	.byte	0xff
	.zero		1


	//   ....[157]....
        /*0af4*/ 	.word	0x000099b0
        /*0af8*/ 	.word	0x00000000
        /*0afc*/ 	.word	0x00000000
        /*0b00*/ 	.short	0x010a
        /*0b02*/ 	.byte	0xff
	.zero		1


	//   ....[158]....
        /*0b04*/ 	.word	0x00009a00
        /*0b08*/ 	.word	0x00000002
        /*0b0c*/ 	.word	0x00000180
        /*0b10*/ 	.short	0x010a
        /*0b12*/ 	.byte	0xff
	.zero		1


	//   ....[159]....
        /*0b14*/ 	.word	0x00009a60
        /*0b18*/ 	.word	0x00000002
        /*0b1c*/ 	.word	0x00000130
        /*0b20*/ 	.short	0x010a
        /*0b22*/ 	.byte	0xff
	.zero		1


	//   ....[160]....
        /*0b24*/ 	.word	0x00009ab0
        /*0b28*/ 	.word	0x00000002
        /*0b2c*/ 	.word	0x00000120
        /*0b30*/ 	.short	0x010a
        /*0b32*/ 	.byte	0xff
	.zero		1


	//   ....[161]....
        /*0b34*/ 	.word	0x00009b10
        /*0b38*/ 	.word	0x00000000
        /*0b3c*/ 	.word	0x00000130
        /*0b40*/ 	.short	0x010a
        /*0b42*/ 	.byte	0xff
	.zero		1


	//   ....[162]....
        /*0b44*/ 	.word	0x00009b70
        /*0b48*/ 	.word	0x00000005
        /*0b4c*/ 	.word	0x00000008
        /*0b50*/ 	.short	0x010a
        /*0b52*/ 	.byte	0xff
	.zero		1


	//   ....[163]....
        /*0b54*/ 	.word	0x00009c50
        /*0b58*/ 	.word	0x00000000
        /*0b5c*/ 	.word	0x00000008
        /*0b60*/ 	.short	0x010a
        /*0b62*/ 	.byte	0xff
	.zero		1


	//   ....[164]....
        /*0b64*/ 	.word	0x00009ca0
        /*0b68*/ 	.word	0x00000000
        /*0b6c*/ 	.word	0x00000120
        /*0b70*/ 	.short	0x010a
        /*0b72*/ 	.byte	0xff
	.zero		1


	//   ....[165]....
        /*0b74*/ 	.word	0x00009d00
        /*0b78*/ 	.word	0x00000000
        /*0b7c*/ 	.word	0x00000160
        /*0b80*/ 	.short	0x010a
        /*0b82*/ 	.byte	0xff
	.zero		1


	//   ....[166]....
        /*0b84*/ 	.word	0x00009d60
        /*0b88*/ 	.word	0x00000000
        /*0b8c*/ 	.word	0x00000000
        /*0b90*/ 	.short	0x010a
        /*0b92*/ 	.byte	0xff
	.zero		1


	//   ....[167]....
        /*0b94*/ 	.word	0x00009dc0
        /*0b98*/ 	.word	0x00000000
        /*0b9c*/ 	.word	0x00000000
        /*0ba0*/ 	.short	0x010a
        /*0ba2*/ 	.byte	0xff
	.zero		1


	//   ....[168]....
        /*0ba4*/ 	.word	0x00009e20
        /*0ba8*/ 	.word	0x00000000
        /*0bac*/ 	.word	0x00000000
        /*0bb0*/ 	.short	0x010a
        /*0bb2*/ 	.byte	0xff
	.zero		1


	//   ....[169]....
        /*0bb4*/ 	.word	0x00009e80
        /*0bb8*/ 	.word	0x00000000
        /*0bbc*/ 	.word	0x00000000
        /*0bc0*/ 	.short	0x010a
        /*0bc2*/ 	.byte	0xff
	.zero		1


	//   ....[170]....
        /*0bc4*/ 	.word	0x00009ee0
        /*0bc8*/ 	.word	0x00000000
        /*0bcc*/ 	.word	0x000001a0
        /*0bd0*/ 	.short	0x010a
        /*0bd2*/ 	.byte	0xff
	.zero		1


	//   ....[171]....
        /*0bd4*/ 	.word	0x00009f30
        /*0bd8*/ 	.word	0x0000000c
        /*0bdc*/ 	.word	0x00000120
        /*0be0*/ 	.short	0x010a
        /*0be2*/ 	.byte	0xff
	.zero		1


	//   ....[172]....
        /*0be4*/ 	.word	0x00009f90
        /*0be8*/ 	.word	0x00000000
        /*0bec*/ 	.word	0x00000118
        /*0bf0*/ 	.short	0x010a
        /*0bf2*/ 	.byte	0xff
	.zero		1


	//   ....[173]....
        /*0bf4*/ 	.word	0x00009ff0
        /*0bf8*/ 	.word	0x00000000
        /*0bfc*/ 	.word	0x000000f0
        /*0c00*/ 	.short	0x010a
        /*0c02*/ 	.byte	0xff
	.zero		1


	//   ....[174]....
        /*0c04*/ 	.word	0x0000a050
        /*0c08*/ 	.word	0x00000000
        /*0c0c*/ 	.word	0x000000f8
        /*0c10*/ 	.short	0x010a
        /*0c12*/ 	.byte	0xff
	.zero		1


	//   ....[175]....
        /*0c14*/ 	.word	0x0000a0b0
        /*0c18*/ 	.word	0x00000000
        /*0c1c*/ 	.word	0x00000100
        /*0c20*/ 	.short	0x010a
        /*0c22*/ 	.byte	0xff
	.zero		1


	//   ....[176]....
        /*0c24*/ 	.word	0x0000a110
        /*0c28*/ 	.word	0x00000000
        /*0c2c*/ 	.word	0x00000108
        /*0c30*/ 	.short	0x010a
        /*0c32*/ 	.byte	0xff
	.zero		1


	//   ....[177]....
        /*0c34*/ 	.word	0x0000a170
        /*0c38*/ 	.word	0x00000000
        /*0c3c*/ 	.word	0x000000f0
        /*0c40*/ 	.short	0x010a
        /*0c42*/ 	.byte	0xff
	.zero		1


	//   ....[178]....
        /*0c44*/ 	.word	0x0000a1d0
        /*0c48*/ 	.word	0x00000000
        /*0c4c*/ 	.word	0x000000f8
        /*0c50*/ 	.short	0x010a
        /*0c52*/ 	.byte	0xff
	.zero		1


	//   ....[179]....
        /*0c54*/ 	.word	0x0000a230
        /*0c58*/ 	.word	0x00000000
        /*0c5c*/ 	.word	0x00000100
        /*0c60*/ 	.short	0x010a
        /*0c62*/ 	.byte	0xff
	.zero		1


	//   ....[180]....
        /*0c64*/ 	.word	0x0000a280
        /*0c68*/ 	.word	0x00000003
        /*0c6c*/ 	.word	0x00000120
        /*0c70*/ 	.short	0x010a
        /*0c72*/ 	.byte	0xff
	.zero		1


	//   ....[181]....
        /*0c74*/ 	.word	0x0000a2e0
        /*0c78*/ 	.word	0x00000002
        /*0c7c*/ 	.word	0x000000d0
        /*0c80*/ 	.short	0x010a
        /*0c82*/ 	.byte	0xff
	.zero		1


	//   ....[182]....
        /*0c84*/ 	.word	0x0000a330
        /*0c88*/ 	.word	0x00000036
        /*0c8c*/ 	.word	0x00000140
        /*0c90*/ 	.short	0x010a
        /*0c92*/ 	.byte	0xff
	.zero		1


	//   ....[183]....
        /*0c94*/ 	.word	0x0000a380
        /*0c98*/ 	.word	0x00000002
        /*0c9c*/ 	.word	0x000000d0
        /*0ca0*/ 	.short	0x010a
        /*0ca2*/ 	.byte	0xff
	.zero		1


	//   ....[184]....
        /*0ca4*/ 	.word	0x0000a3d0
        /*0ca8*/ 	.word	0x00000002
        /*0cac*/ 	.word	0x000000d0
        /*0cb0*/ 	.short	0x010a
        /*0cb2*/ 	.byte	0xff
	.zero		1


	//   ....[185]....
        /*0cb4*/ 	.word	0x0000a420
        /*0cb8*/ 	.word	0x00000003
        /*0cbc*/ 	.word	0x000000d0
        /*0cc0*/ 	.short	0x010a
        /*0cc2*/ 	.byte	0xff
	.zero		1


	//----- nvinfo : EIATTR_NUM_MBARRIERS
	.align		4
.L_47:
        /*0cc4*/ 	.byte	0x03, 0x38
        /*0cc6*/ 	.short	0x0035


	//----- nvinfo : EIATTR_EXIT_INSTR_OFFSETS
	.align		4
        /*0cc8*/ 	.byte	0x04, 0x1c
        /*0cca*/ 	.short	(.L_49 - .L_48)


	//   ....[0]....
.L_48:
        /*0ccc*/ 	.word	0x000031c0


	//   ....[1]....
        /*0cd0*/ 	.word	0x000036b0


	//   ....[2]....
        /*0cd4*/ 	.word	0x00003710


	//   ....[3]....
        /*0cd8*/ 	.word	0x00004a90


	//   ....[4]....
        /*0cdc*/ 	.word	0x00005d80


	//   ....[5]....
        /*0ce0*/ 	.word	0x00005dc0


	//   ....[6]....
        /*0ce4*/ 	.word	0x00009300


	//   ....[7]....
        /*0ce8*/ 	.word	0x00009370


	//   ....[8]....
        /*0cec*/ 	.word	0x000093a0


	//   ....[9]....
        /*0cf0*/ 	.word	0x00009410


	//----- nvinfo : EIATTR_MAX_THREADS
	.align		4
.L_49:
        /*0cf4*/ 	.byte	0x04, 0x05
        /*0cf6*/ 	.short	(.L_51 - .L_50)
.L_50:
        /*0cf8*/ 	.word	0x00000100
        /*0cfc*/ 	.word	0x00000001
        /*0d00*/ 	.word	0x00000001


	//----- nvinfo : EIATTR_CRS_STACK_SIZE
	.align		4
.L_51:
        /*0d04*/ 	.byte	0x04, 0x1e
        /*0d06*/ 	.short	(.L_53 - .L_52)
.L_52:
        /*0d08*/ 	.word	0x00000000


	//----- nvinfo : EIATTR_CBANK_PARAM_SIZE
	.align		4
.L_53:
        /*0d0c*/ 	.byte	0x03, 0x19
        /*0d0e*/ 	.short	0x0800


	//----- nvinfo : EIATTR_PARAM_CBANK
	.align		4
        /*0d10*/ 	.byte	0x04, 0x0a
        /*0d12*/ 	.short	(.L_55 - .L_54)
	.align		4
.L_54:
        /*0d14*/ 	.word	index@(.nv.constant0._ZN7cutlass13device_kernelINS_4gemm6kernel13GemmUniversalIN4cute5tupleIJiiiiEEENS1_10collective13CollectiveMmaINS1_35MainloopSm100TmaUmmaWarpSpecializedILi13ELi2ELi4ENS5_IJNS4_1CILi2EEENSA_ILi4EEENSA_ILi1EEEEEEEENS5_IJNSA_ILi128EEESG_NSA_ILi64EEEEEENS_10bfloat16_tENS5_IJlSD_lEEESJ_SK_NS4_8TiledMMAINS4_8MMA_AtomIJNS4_26SM100_MMA_F16BF16_2x1SM_SSISJ_SJ_fLi128ELi128ELNS4_4UMMA5MajorE0ELSP_0ELNSO_7ScaleInE0ELSQ_0EEEEEENS4_6LayoutINS5_IJSD_SD_SD_EEENS5_IJNSA_ILi0EEESV_SV_EEEEENS5_IJNS4_10UnderscoreESY_SY_EEEEENS4_28SM100_TMA_2SM_LOAD_MULTICASTENS4_14ComposedLayoutINS4_7SwizzleILi3ELi4ELi3EEENS4_18smem_ptr_flag_bitsILi16EEENST_INS5_IJNSA_ILi8EEESH_EEENS5_IJSH_SD_EEEEEEEvNS4_8identityENS4_18SM100_TMA_2SM_LOADES1B_vS1C_EENS_8epilogue10collective18CollectiveEpilogueINS1F_23Sm100TmaWarpSpecializedILi4ELi2ELi16ELb1ELb0EEEJNS5_IJSH_SG_SH_EEENS5_IJNST_ISH_SD_EENST_INS5_IJNSA_ILi16EEESB_EEENS5_IJSD_SH_EEEEEEEESJ_SK_SJ_SK_NS1F_6fusion15FusionCallbacksIS1J_NS1R_17LinearCombinationISJ_fSJ_fLNS_15FloatRoundStyleE2EEES1K_S1Q_JEEENS4_5SM1004TMEM4LOAD26SM100_TMEM_LOAD_32dp32b16xENS4_13SM90_TMA_LOADENS12_INS13_ILi1ELi4ELi3EEES16_NST_INS5_IJS17_S1M_EEENS5_IJS1M_SD_EEEEEEENS4_39AutoVectorizingCopyWithAssumedAlignmentILi128EEENS4_14SM90_TMA_STOREES26_S28_S28_EEEvvEEEEvNT_6ParamsE)
        /*0d18*/ 	.short	0x0380
        /*0d1a*/ 	.short	0x0800


	//----- nvinfo : EIATTR_SW_WAR
	.align		4
.L_55:
        /*0d1c*/ 	.byte	0x04, 0x36
        /*0d1e*/ 	.short	(.L_57 - .L_56)
.L_56:
        /*0d20*/ 	.word	0x00000008
.L_57:


//--------------------- .nv.callgraph             --------------------------
	.section	.nv.callgraph,"",@"SHT_CUDA_CALLGRAPH"
	.align	4
	.sectionentsize	8
	.align		4
        /*0000*/ 	.word	0x00000000
	.align		4
        /*0004*/ 	.word	0xffffffff
	.align		4
        /*0008*/ 	.word	index@(_ZN7cutlass13device_kernelINS_4gemm6kernel13GemmUniversalIN4cute5tupleIJiiiiEEENS1_10collective13CollectiveMmaINS1_35MainloopSm100TmaUmmaWarpSpecializedILi13ELi2ELi4ENS5_IJNS4_1CILi2EEENSA_ILi4EEENSA_ILi1EEEEEEEENS5_IJNSA_ILi128EEESG_NSA_ILi64EEEEEENS_10bfloat16_tENS5_IJlSD_lEEESJ_SK_NS4_8TiledMMAINS4_8MMA_AtomIJNS4_26SM100_MMA_F16BF16_2x1SM_SSISJ_SJ_fLi128ELi128ELNS4_4UMMA5MajorE0ELSP_0ELNSO_7ScaleInE0ELSQ_0EEEEEENS4_6LayoutINS5_IJSD_SD_SD_EEENS5_IJNSA_ILi0EEESV_SV_EEEEENS5_IJNS4_10UnderscoreESY_SY_EEEEENS4_28SM100_TMA_2SM_LOAD_MULTICASTENS4_14ComposedLayoutINS4_7SwizzleILi3ELi4ELi3EEENS4_18smem_ptr_flag_bitsILi16EEENST_INS5_IJNSA_ILi8EEESH_EEENS5_IJSH_SD_EEEEEEEvNS4_8identityENS4_18SM100_TMA_2SM_LOADES1B_vS1C_EENS_8epilogue10collective18CollectiveEpilogueINS1F_23Sm100TmaWarpSpecializedILi4ELi2ELi16ELb1ELb0EEEJNS5_IJSH_SG_SH_EEENS5_IJNST_ISH_SD_EENST_INS5_IJNSA_ILi16EEESB_EEENS5_IJSD_SH_EEEEEEEESJ_SK_SJ_SK_NS1F_6fusion15FusionCallbacksIS1J_NS1R_17LinearCombinationISJ_fSJ_fLNS_15FloatRoundStyleE2EEES1K_S1Q_JEEENS4_5SM1004TMEM4LOAD26SM100_TMEM_LOAD_32dp32b16xENS4_13SM90_TMA_LOADENS12_INS13_ILi1ELi4ELi3EEES16_NST_INS5_IJS17_S1M_EEENS5_IJS1M_SD_EEEEEEENS4_39AutoVectorizingCopyWithAssumedAlignmentILi128EEENS4_14SM90_TMA_STOREES26_S28_S28_EEEvvEEEEvNT_6ParamsE)
	.align		4
        /*000c*/ 	.word	index@(__assertfail)
	.align		4
        /*0010*/ 	.word	0x00000000
	.align		4
        /*0014*/ 	.word	0xfffffffe
	.align		4
        /*0018*/ 	.word	0x00000000
	.align		4
        /*001c*/ 	.word	0xfffffffd
	.align		4
        /*0020*/ 	.word	0x00000000
	.align		4
        /*0024*/ 	.word	0xfffffffc


//--------------------- .nv.constant4             --------------------------
	.section	.nv.constant4,"a",@progbits
	.align	8
	.align		8
.nv.constant4:
        /*0000*/ 	.dword	__assertfail
	.align		8
        /*0008*/ 	.dword	__unnamed_1
	.align		8
        /*0010*/ 	.dword	__unnamed_2
	.align		8
        /*0018*/ 	.dword	_ZN40_INTERNAL_64431c38_4_k_cu_5ad787ef_356144cuda3std3__45__cpo5beginE
	.align		8
        /*0020*/ 	.dword	_ZN40_INTERNAL_64431c38_4_k_cu_5ad787ef_356144cuda3std3__45__cpo3endE
	.align		8
        /*0028*/ 	.dword	_ZN40_INTERNAL_64431c38_4_k_cu_5ad787ef_356144cuda3std3__45__cpo6cbeginE
	.align		8
        /*0030*/ 	.dword	_ZN40_INTERNAL_64431c38_4_k_cu_5ad787ef_356144cuda3std3__45__cpo4cendE
	.align		8
        /*0038*/ 	.dword	_ZN40_INTERNAL_64431c38_4_k_cu_5ad787ef_356144cuda3std3__442_GLOBAL__N__64431c38_4_k_cu_5ad787ef_356146ignoreE
	.align		8
        /*0040*/ 	.dword	_ZN40_INTERNAL_64431c38_4_k_cu_5ad787ef_356144cuda3std3__419piecewise_constructE
	.align		8
        /*0048*/ 	.dword	_ZN40_INTERNAL_64431c38_4_k_cu_5ad787ef_356144cuda3std3__48in_placeE
	.align		8
        /*0050*/ 	.dword	_ZN40_INTERNAL_64431c38_4_k_cu_5ad787ef_356144cuda3std6ranges3__45__cpo4swapE
	.align		8
        /*0058*/ 	.dword	_ZN40_INTERNAL_64431c38_4_k_cu_5ad787ef_356144cuda3std6ranges3__45__cpo9iter_moveE
	.align		8
        /*0060*/ 	.dword	_ZN40_INTERNAL_64431c38_4_k_cu_5ad787ef_356144cute7productE
	.align		8
        /*0068*/ 	.dword	_ZN40_INTERNAL_64431c38_4_k_cu_5ad787ef_356144cute1_E
	.align		8
        /*0070*/ 	.dword	$str$25
	.align		8
        /*0078*/ 	.dword	$str$26
	.align		8
        /*0080*/ 	.dword	$str$27
	.align		8
        /*0088*/ 	.dword	$str$28


//--------------------- .text._ZN7cutlass13device_kernelINS_4gemm6kernel13GemmUniversalIN4cute5tupleIJiiiiEEENS1_10collective13CollectiveMmaINS1_35MainloopSm100TmaUmmaWarpSpecializedILi13ELi2ELi4ENS5_IJNS4_1CILi2EEENSA_ILi4EEENSA_ILi1EEEEEEEENS5_IJNSA_ILi128EEESG_NSA_ILi64EEEEEENS_10bfloat16_tENS5_IJlSD_lEEESJ_SK_NS4_8TiledMMAINS4_8MMA_AtomIJNS4_26SM100_MMA_F16BF16_2x1SM_SSISJ_SJ_fLi128ELi128ELNS4_4UMMA5MajorE0ELSP_0ELNSO_7ScaleInE0ELSQ_0EEEEEENS4_6LayoutINS5_IJSD_SD_SD_EEENS5_IJNSA_ILi0EEESV_SV_EEEEENS5_IJNS4_10UnderscoreESY_SY_EEEEENS4_28SM100_TMA_2SM_LOAD_MULTICASTENS4_14ComposedLayoutINS4_7SwizzleILi3ELi4ELi3EEENS4_18smem_ptr_flag_bitsILi16EEENST_INS5_IJNSA_ILi8EEESH_EEENS5_IJSH_SD_EEEEEEEvNS4_8identityENS4_18SM100_TMA_2SM_LOADES1B_vS1C_EENS_8epilogue10collective18CollectiveEpilogueINS1F_23Sm100TmaWarpSpecializedILi4ELi2ELi16ELb1ELb0EEEJNS5_IJSH_SG_SH_EEENS5_IJNST_ISH_SD_EENST_INS5_IJNSA_ILi16EEESB_EEENS5_IJSD_SH_EEEEEEEESJ_SK_SJ_SK_NS1F_6fusion15FusionCallbacksIS1J_NS1R_17LinearCombinationISJ_fSJ_fLNS_15FloatRoundStyleE2EEES1K_S1Q_JEEENS4_5SM1004TMEM4LOAD26SM100_TMEM_LOAD_32dp32b16xENS4_13SM90_TMA_LOADENS12_INS13_ILi1ELi4ELi3EEES16_NST_INS5_IJS17_S1M_EEENS5_IJS1M_SD_EEEEEEENS4_39AutoVectorizingCopyWithAssumedAlignmentILi128EEENS4_14SM90_TMA_STOREES26_S28_S28_EEEvvEEEEvNT_6ParamsE --------------------------
	.section	.text._ZN7cutlass13device_kernelINS_4gemm6kernel13GemmUniversalIN4cute5tupleIJiiiiEEENS1_10collective13CollectiveMmaINS1_35MainloopSm100TmaUmmaWarpSpecializedILi13ELi2ELi4ENS5_IJNS4_1CILi2EEENSA_ILi4EEENSA_ILi1EEEEEEEENS5_IJNSA_ILi128EEESG_NSA_ILi64EEEEEENS_10bfloat16_tENS5_IJlSD_lEEESJ_SK_NS4_8TiledMMAINS4_8MMA_AtomIJNS4_26SM100_MMA_F16BF16_2x1SM_SSISJ_SJ_fLi128ELi128ELNS4_4UMMA5MajorE0ELSP_0ELNSO_7ScaleInE0ELSQ_0EEEEEENS4_6LayoutINS5_IJSD_SD_SD_EEENS5_IJNSA_ILi0EEESV_SV_EEEEENS5_IJNS4_10UnderscoreESY_SY_EEEEENS4_28SM100_TMA_2SM_LOAD_MULTICASTENS4_14ComposedLayoutINS4_7SwizzleILi3ELi4ELi3EEENS4_18smem_ptr_flag_bitsILi16EEENST_INS5_IJNSA_ILi8EEESH_EEENS5_IJSH_SD_EEEEEEEvNS4_8identityENS4_18SM100_TMA_2SM_LOADES1B_vS1C_EENS_8epilogue10collective18CollectiveEpilogueINS1F_23Sm100TmaWarpSpecializedILi4ELi2ELi16ELb1ELb0EEEJNS5_IJSH_SG_SH_EEENS5_IJNST_ISH_SD_EENST_INS5_IJNSA_ILi16EEESB_EEENS5_IJSD_SH_EEEEEEEESJ_SK_SJ_SK_NS1F_6fusion15FusionCallbacksIS1J_NS1R_17LinearCombinationISJ_fSJ_fLNS_15FloatRoundStyleE2EEES1K_S1Q_JEEENS4_5SM1004TMEM4LOAD26SM100_TMEM_LOAD_32dp32b16xENS4_13SM90_TMA_LOADENS12_INS13_ILi1ELi4ELi3EEES16_NST_INS5_IJS17_S1M_EEENS5_IJS1M_SD_EEEEEEENS4_39AutoVectorizingCopyWithAssumedAlignmentILi128EEENS4_14SM90_TMA_STOREES26_S28_S28_EEEvvEEEEvNT_6ParamsE,"ax",@progbits
	.align	128
.text._ZN7cutlass13device_kernelINS_4gemm6kernel13GemmUniversalIN4cute5tupleIJiiiiEEENS1_10collective13CollectiveMmaINS1_35MainloopSm100TmaUmmaWarpSpecializedILi13ELi2ELi4ENS5_IJNS4_1CILi2EEENSA_ILi4EEENSA_ILi1EEEEEEEENS5_IJNSA_ILi128EEESG_NSA_ILi64EEEEEENS_10bfloat16_tENS5_IJlSD_lEEESJ_SK_NS4_8TiledMMAINS4_8MMA_AtomIJNS4_26SM100_MMA_F16BF16_2x1SM_SSISJ_SJ_fLi128ELi128ELNS4_4UMMA5MajorE0ELSP_0ELNSO_7ScaleInE0ELSQ_0EEEEEENS4_6LayoutINS5_IJSD_SD_SD_EEENS5_IJNSA_ILi0EEESV_SV_EEEEENS5_IJNS4_10UnderscoreESY_SY_EEEEENS4_28SM100_TMA_2SM_LOAD_MULTICASTENS4_14ComposedLayoutINS4_7SwizzleILi3ELi4ELi3EEENS4_18smem_ptr_flag_bitsILi16EEENST_INS5_IJNSA_ILi8EEESH_EEENS5_IJSH_SD_EEEEEEEvNS4_8identityENS4_18SM100_TMA_2SM_LOADES1B_vS1C_EENS_8epilogue10collective18CollectiveEpilogueINS1F_23Sm100TmaWarpSpecializedILi4ELi2ELi16ELb1ELb0EEEJNS5_IJSH_SG_SH_EEENS5_IJNST_ISH_SD_EENST_INS5_IJNSA_ILi16EEESB_EEENS5_IJSD_SH_EEEEEEEESJ_SK_SJ_SK_NS1F_6fusion15FusionCallbacksIS1J_NS1R_17LinearCombinationISJ_fSJ_fLNS_15FloatRoundStyleE2EEES1K_S1Q_JEEENS4_5SM1004TMEM4LOAD26SM100_TMEM_LOAD_32dp32b16xENS4_13SM90_TMA_LOADENS12_INS13_ILi1ELi4ELi3EEES16_NST_INS5_IJS17_S1M_EEENS5_IJS1M_SD_EEEEEEENS4_39AutoVectorizingCopyWithAssumedAlignmentILi128EEENS4_14SM90_TMA_STOREES26_S28_S28_EEEvvEEEEvNT_6ParamsE:
        .type           _ZN7cutlass13device_kernelINS_4gemm6kernel13GemmUniversalIN4cute5tupleIJiiiiEEENS1_10collective13CollectiveMmaINS1_35MainloopSm100TmaUmmaWarpSpecializedILi13ELi2ELi4ENS5_IJNS4_1CILi2EEENSA_ILi4EEENSA_ILi1EEEEEEEENS5_IJNSA_ILi128EEESG_NSA_ILi64EEEEEENS_10bfloat16_tENS5_IJlSD_lEEESJ_SK_NS4_8TiledMMAINS4_8MMA_AtomIJNS4_26SM100_MMA_F16BF16_2x1SM_SSISJ_SJ_fLi128ELi128ELNS4_4UMMA5MajorE0ELSP_0ELNSO_7ScaleInE0ELSQ_0EEEEEENS4_6LayoutINS5_IJSD_SD_SD_EEENS5_IJNSA_ILi0EEESV_SV_EEEEENS5_IJNS4_10UnderscoreESY_SY_EEEEENS4_28SM100_TMA_2SM_LOAD_MULTICASTENS4_14ComposedLayoutINS4_7SwizzleILi3ELi4ELi3EEENS4_18smem_ptr_flag_bitsILi16EEENST_INS5_IJNSA_ILi8EEESH_EEENS5_IJSH_SD_EEEEEEEvNS4_8identityENS4_18SM100_TMA_2SM_LOADES1B_vS1C_EENS_8epilogue10collective18CollectiveEpilogueINS1F_23Sm100TmaWarpSpecializedILi4ELi2ELi16ELb1ELb0EEEJNS5_IJSH_SG_SH_EEENS5_IJNST_ISH_SD_EENST_INS5_IJNSA_ILi16EEESB_EEENS5_IJSD_SH_EEEEEEEESJ_SK_SJ_SK_NS1F_6fusion15FusionCallbacksIS1J_NS1R_17LinearCombinationISJ_fSJ_fLNS_15FloatRoundStyleE2EEES1K_S1Q_JEEENS4_5SM1004TMEM4LOAD26SM100_TMEM_LOAD_32dp32b16xENS4_13SM90_TMA_LOADENS12_INS13_ILi1ELi4ELi3EEES16_NST_INS5_IJS17_S1M_EEENS5_IJS1M_SD_EEEEEEENS4_39AutoVectorizingCopyWithAssumedAlignmentILi128EEENS4_14SM90_TMA_STOREES26_S28_S28_EEEvvEEEEvNT_6ParamsE,@function
        .size           _ZN7cutlass13device_kernelINS_4gemm6kernel13GemmUniversalIN4cute5tupleIJiiiiEEENS1_10collective13CollectiveMmaINS1_35MainloopSm100TmaUmmaWarpSpecializedILi13ELi2ELi4ENS5_IJNS4_1CILi2EEENSA_ILi4EEENSA_ILi1EEEEEEEENS5_IJNSA_ILi128EEESG_NSA_ILi64EEEEEENS_10bfloat16_tENS5_IJlSD_lEEESJ_SK_NS4_8TiledMMAINS4_8MMA_AtomIJNS4_26SM100_MMA_F16BF16_2x1SM_SSISJ_SJ_fLi128ELi128ELNS4_4UMMA5MajorE0ELSP_0ELNSO_7ScaleInE0ELSQ_0EEEEEENS4_6LayoutINS5_IJSD_SD_SD_EEENS5_IJNSA_ILi0EEESV_SV_EEEEENS5_IJNS4_10UnderscoreESY_SY_EEEEENS4_28SM100_TMA_2SM_LOAD_MULTICASTENS4_14ComposedLayoutINS4_7SwizzleILi3ELi4ELi3EEENS4_18smem_ptr_flag_bitsILi16EEENST_INS5_IJNSA_ILi8EEESH_EEENS5_IJSH_SD_EEEEEEEvNS4_8identityENS4_18SM100_TMA_2SM_LOADES1B_vS1C_EENS_8epilogue10collective18CollectiveEpilogueINS1F_23Sm100TmaWarpSpecializedILi4ELi2ELi16ELb1ELb0EEEJNS5_IJSH_SG_SH_EEENS5_IJNST_ISH_SD_EENST_INS5_IJNSA_ILi16EEESB_EEENS5_IJSD_SH_EEEEEEEESJ_SK_SJ_SK_NS1F_6fusion15FusionCallbacksIS1J_NS1R_17LinearCombinationISJ_fSJ_fLNS_15FloatRoundStyleE2EEES1K_S1Q_JEEENS4_5SM1004TMEM4LOAD26SM100_TMEM_LOAD_32dp32b16xENS4_13SM90_TMA_LOADENS12_INS13_ILi1ELi4ELi3EEES16_NST_INS5_IJS17_S1M_EEENS5_IJS1M_SD_EEEEEEENS4_39AutoVectorizingCopyWithAssumedAlignmentILi128EEENS4_14SM90_TMA_STOREES26_S28_S28_EEEvvEEEEvNT_6ParamsE,(.L_x_225 - _ZN7cutlass13device_kernelINS_4gemm6kernel13GemmUniversalIN4cute5tupleIJiiiiEEENS1_10collective13CollectiveMmaINS1_35MainloopSm100TmaUmmaWarpSpecializedILi13ELi2ELi4ENS5_IJNS4_1CILi2EEENSA_ILi4EEENSA_ILi1EEEEEEEENS5_IJNSA_ILi128EEESG_NSA_ILi64EEEEEENS_10bfloat16_tENS5_IJlSD_lEEESJ_SK_NS4_8TiledMMAINS4_8MMA_AtomIJNS4_26SM100_MMA_F16BF16_2x1SM_SSISJ_SJ_fLi128ELi128ELNS4_4UMMA5MajorE0ELSP_0ELNSO_7ScaleInE0ELSQ_0EEEEEENS4_6LayoutINS5_IJSD_SD_SD_EEENS5_IJNSA_ILi0EEESV_SV_EEEEENS5_IJNS4_10UnderscoreESY_SY_EEEEENS4_28SM100_TMA_2SM_LOAD_MULTICASTENS4_14ComposedLayoutINS4_7SwizzleILi3ELi4ELi3EEENS4_18smem_ptr_flag_bitsILi16EEENST_INS5_IJNSA_ILi8EEESH_EEENS5_IJSH_SD_EEEEEEEvNS4_8identityENS4_18SM100_TMA_2SM_LOADES1B_vS1C_EENS_8epilogue10collective18CollectiveEpilogueINS1F_23Sm100TmaWarpSpecializedILi4ELi2ELi16ELb1ELb0EEEJNS5_IJSH_SG_SH_EEENS5_IJNST_ISH_SD_EENST_INS5_IJNSA_ILi16EEESB_EEENS5_IJSD_SH_EEEEEEEESJ_SK_SJ_SK_NS1F_6fusion15FusionCallbacksIS1J_NS1R_17LinearCombinationISJ_fSJ_fLNS_15FloatRoundStyleE2EEES1K_S1Q_JEEENS4_5SM1004TMEM4LOAD26SM100_TMEM_LOAD_32dp32b16xENS4_13SM90_TMA_LOADENS12_INS13_ILi1ELi4ELi3EEES16_NST_INS5_IJS17_S1M_EEENS5_IJS1M_SD_EEEEEEENS4_39AutoVectorizingCopyWithAssumedAlignmentILi128EEENS4_14SM90_TMA_STOREES26_S28_S28_EEEvvEEEEvNT_6ParamsE)
        .other          _ZN7cutlass13device_kernelINS_4gemm6kernel13GemmUniversalIN4cute5tupleIJiiiiEEENS1_10collective13CollectiveMmaINS1_35MainloopSm100TmaUmmaWarpSpecializedILi13ELi2ELi4ENS5_IJNS4_1CILi2EEENSA_ILi4EEENSA_ILi1EEEEEEEENS5_IJNSA_ILi128EEESG_NSA_ILi64EEEEEENS_10bfloat16_tENS5_IJlSD_lEEESJ_SK_NS4_8TiledMMAINS4_8MMA_AtomIJNS4_26SM100_MMA_F16BF16_2x1SM_SSISJ_SJ_fLi128ELi128ELNS4_4UMMA5MajorE0ELSP_0ELNSO_7ScaleInE0ELSQ_0EEEEEENS4_6LayoutINS5_IJSD_SD_SD_EEENS5_IJNSA_ILi0EEESV_SV_EEEEENS5_IJNS4_10UnderscoreESY_SY_EEEEENS4_28SM100_TMA_2SM_LOAD_MULTICASTENS4_14ComposedLayoutINS4_7SwizzleILi3ELi4ELi3EEENS4_18smem_ptr_flag_bitsILi16EEENST_INS5_IJNSA_ILi8EEESH_EEENS5_IJSH_SD_EEEEEEEvNS4_8identityENS4_18SM100_TMA_2SM_LOADES1B_vS1C_EENS_8epilogue10collective18CollectiveEpilogueINS1F_23Sm100TmaWarpSpecializedILi4ELi2ELi16ELb1ELb0EEEJNS5_IJSH_SG_SH_EEENS5_IJNST_ISH_SD_EENST_INS5_IJNSA_ILi16EEESB_EEENS5_IJSD_SH_EEEEEEEESJ_SK_SJ_SK_NS1F_6fusion15FusionCallbacksIS1J_NS1R_17LinearCombinationISJ_fSJ_fLNS_15FloatRoundStyleE2EEES1K_S1Q_JEEENS4_5SM1004TMEM4LOAD26SM100_TMEM_LOAD_32dp32b16xENS4_13SM90_TMA_LOADENS12_INS13_ILi1ELi4ELi3EEES16_NST_INS5_IJS17_S1M_EEENS5_IJS1M_SD_EEEEEEENS4_39AutoVectorizingCopyWithAssumedAlignmentILi128EEENS4_14SM90_TMA_STOREES26_S28_S28_EEEvvEEEEvNT_6ParamsE,@"STO_CUDA_ENTRY STV_DEFAULT"
_ZN7cutlass13device_kernelINS_4gemm6kernel13GemmUniversalIN4cute5tupleIJiiiiEEENS1_10collective13CollectiveMmaINS1_35MainloopSm100TmaUmmaWarpSpecializedILi13ELi2ELi4ENS5_IJNS4_1CILi2EEENSA_ILi4EEENSA_ILi1EEEEEEEENS5_IJNSA_ILi128EEESG_NSA_ILi64EEEEEENS_10bfloat16_tENS5_IJlSD_lEEESJ_SK_NS4_8TiledMMAINS4_8MMA_AtomIJNS4_26SM100_MMA_F16BF16_2x1SM_SSISJ_SJ_fLi128ELi128ELNS4_4UMMA5MajorE0ELSP_0ELNSO_7ScaleInE0ELSQ_0EEEEEENS4_6LayoutINS5_IJSD_SD_SD_EEENS5_IJNSA_ILi0EEESV_SV_EEEEENS5_IJNS4_10UnderscoreESY_SY_EEEEENS4_28SM100_TMA_2SM_LOAD_MULTICASTENS4_14ComposedLayoutINS4_7SwizzleILi3ELi4ELi3EEENS4_18smem_ptr_flag_bitsILi16EEENST_INS5_IJNSA_ILi8EEESH_EEENS5_IJSH_SD_EEEEEEEvNS4_8identityENS4_18SM100_TMA_2SM_LOADES1B_vS1C_EENS_8epilogue10collective18CollectiveEpilogueINS1F_23Sm100TmaWarpSpecializedILi4ELi2ELi16ELb1ELb0EEEJNS5_IJSH_SG_SH_EEENS5_IJNST_ISH_SD_EENST_INS5_IJNSA_ILi16EEESB_EEENS5_IJSD_SH_EEEEEEEESJ_SK_SJ_SK_NS1F_6fusion15FusionCallbacksIS1J_NS1R_17LinearCombinationISJ_fSJ_fLNS_15FloatRoundStyleE2EEES1K_S1Q_JEEENS4_5SM1004TMEM4LOAD26SM100_TMEM_LOAD_32dp32b16xENS4_13SM90_TMA_LOADENS12_INS13_ILi1ELi4ELi3EEES16_NST_INS5_IJS17_S1M_EEENS5_IJS1M_SD_EEEEEEENS4_39AutoVectorizingCopyWithAssumedAlignmentILi128EEENS4_14SM90_TMA_STOREES26_S28_S28_EEEvvEEEEvNT_6ParamsE:
[----:B------:R-:W1:Y:S01]  /*0000*/  LDC R1, c[0x0][0x37c] ;  /* 0x0000df00ff017b82 */ /* 0x000e620000000800 */
[----:B------:R-:W2:Y:S01]  /*0010*/  S2R R61, SR_TID.X ;  /* 0x00000000003d7919 */ /* 0x000ea20000002100 */
[----:B------:R-:W3:Y:S06]  /*0020*/  LDCU.64 UR8, c[0x0][0x890] ;  /* 0x00011200ff0877ac */ /* 0x000eec0008000a00 */
[----:B------:R-:W4:Y:S01]  /*0030*/  S2UR UR47, SR_CgaCtaId ;  /* 0x00000000002f79c3 */ /* 0x000f220000008800 */
[----:B------:R-:W-:Y:S02]  /*0040*/  PRMT R50, RZ, 0x7610, R50 ;  /* 0x00007610ff327816 */ /* 0x000fe40000000032 */
[----:B------:R-:W-:-:S02]  /*0050*/  ELECT P0, URZ, PT ;  /* 0x0000000000ff782f */ /* 0x000fc40003800000 */
[----:B---3--:R-:W-:-:S04]  /*0060*/  ISETP.NE.U32.AND P1, PT, RZ, UR8, PT ;  /* 0x00000008ff007c0c */ /* 0x008fc8000bf25070 */
[----:B------:R-:W-:Y:S01]  /*0070*/  ISETP.NE.AND.EX P2, PT, RZ, UR9, PT, P1 ;  /* 0x00000009ff007c0c */ /* 0x000fe2000bf45310 */
[----:B----4-:R-:W-:Y:S02]  /*0080*/  ULOP3.LUT UR48, UR47, 0x1, URZ, 0xc0, !UPT ;  /* 0x000000012f307892 */ /* 0x010fe4000f8ec0ff */
[----:B------:R-:W-:Y:S01]  /*0090*/  ULOP3.LUT UR49, UR47, 0x1, URZ, 0x3c, !UPT ;  /* 0x000000012f317892 */ /* 0x000fe2000f8e3cff */
[----:B--2---:R-:W-:-:S05]  /*00a0*/  SHF.R.U32.HI R51, RZ, 0x5, R61 ;  /* 0x00000005ff337819 */ /* 0x004fca000001163d */
[----:B------:R-:W2:Y:S02]  /*00b0*/  SHFL.IDX PT, R0, R51, RZ, 0x1f ;  /* 0x00001fff33007589 */ /* 0x000ea400000e0000 */
[----:B--2---:R-:W-:Y:S02]  /*00c0*/  R2UR UR23, R0 ;  /* 0x00000000001772ca */ /* 0x004fe400000e0000 */
[----:B-1----:R-:W-:Y:S05]  /*00d0*/  @P2 BRA `(.L_x_0) ;  /* 0x0000000000302947 */ /* 0x002fea0003800000 */
[----:B------:R-:W1:Y:S02]  /*00e0*/  LDCU.64 UR4, c[0x0][0x888] ;  /* 0x00011100ff0477ac */ /* 0x000e640008000a00 */
[----:B-1----:R-:W-:-:S04]  /*00f0*/  UISETP.NE.U32.AND UP0, UPT, UR4, URZ, UPT ;  /* 0x000000ff0400728c */ /* 0x002fc8000bf05070 */
[----:B------:R-:W-:-:S09]  /*0100*/  UISETP.NE.AND.EX UP0, UPT, UR5, URZ, UPT, UP0 ;  /* 0x000000ff0500728c */ /* 0x000fd2000bf05300 */
[----:B------:R-:W-:Y:S05]  /*0110*/  BRA.U !UP0, `(.L_x_1) ;  /* 0x0000000108147547 */ /* 0x000fea000b800000 */
[----:B------:R-:W1:Y:S01]  /*0120*/  LDC.64 R2, c[0x0][0x888] ;  /* 0x00022200ff027b82 */ /* 0x000e620000000a00 */
[----:B------:R-:W1:Y:S02]  /*0130*/  LDCU.64 UR4, c[0x0][0x358] ;  /* 0x00006b00ff0477ac */ /* 0x000e640008000a00 */
[----:B-1----:R1:W5:Y:S01]  /*0140*/  LDG.E R27, desc[UR4][R2.64] ;  /* 0x00000004021b7981 */ /* 0x002362000c1e1900 */
[----:B------:R-:W-:Y:S01]  /*0150*/  HFMA2 R50, -RZ, RZ, 0, 5.9604644775390625e-08 ;  /* 0x00000001ff327431 */ /* 0x000fe200000001ff */
[----:B------:R-:W-:Y:S05]  /*0160*/  BRA `(.L_x_0) ;  /* 0x00000000000c7947 */ /* 0x000fea0003800000 */
.L_x_1:
[----:B------:R-:W1:Y:S01]  /*0170*/  LDCU UR4, c[0x0][0x880] ;  /* 0x00011000ff0477ac */ /* 0x000e620008000800 */
[----:B------:R-:W-:Y:S01]  /*0180*/  HFMA2 R50, -RZ, RZ, 0, 5.9604644775390625e-08 ;  /* 0x00000001ff327431 */ /* 0x000fe200000001ff */
[----:B-1----:R-:W-:-:S07]  /*0190*/  MOV R27, UR4 ;  /* 0x00000004001b7c02 */ /* 0x002fce0008000f00 */
.L_x_0:
[----:B------:R-:W2:Y:S02]  /*01a0*/  LDCU.64 UR4, c[0x0][0x8b0] ;  /* 0x00011600ff0477ac */ /* 0x000ea40008000a00 */
[----:B--2---:R-:W-:-:S04]  /*01b0*/  UISETP.NE.U32.AND UP0, UPT, UR4, URZ, UPT ;  /* 0x000000ff0400728c */ /* 0x004fc8000bf05070 */
[----:B------:R-:W-:-:S09]  /*01c0*/  UISETP.NE.AND.EX UP0, UPT, UR5, URZ, UPT, UP0 ;  /* 0x000000ff0500728c */ /* 0x000fd2000bf05300 */
[----:B------:R-:W-:Y:S05]  /*01d0*/  BRA.U UP0, `(.L_x_2) ;  /* 0x0000000100287547 */ /* 0x000fea000b800000 */
[----:B------:R-:W2:Y:S02]  /*01e0*/  LDCU.64 UR4, c[0x0][0x8a8] ;  /* 0x00011500ff0477ac */ /* 0x000ea40008000a00 */
[----:B--2---:R-:W-:-:S04]  /*01f0*/  UISETP.NE.U32.AND UP0, UPT, UR4, URZ, UPT ;  /* 0x000000ff0400728c */ /* 0x004fc8000bf05070 */
[----:B------:R-:W-:-:S09]  /*0200*/  UISETP.NE.AND.EX UP0, UPT, UR5, URZ, UPT, UP0 ;  /* 0x000000ff0500728c */ /* 0x000fd2000bf05300 */
[----:B------:R-:W-:Y:S05]  /*0210*/  BRA.U !UP0, `(.L_x_3) ;  /* 0x0000000108107547 */ /* 0x000fea000b800000 */
[----:B------:R-:W2:Y:S01]  /*0220*/  LDC.64 R24, c[0x0][0x8a8] ;  /* 0x00022a00ff187b82 */ /* 0x000ea20000000a00 */
[----:B------:R-:W2:Y:S02]  /*0230*/  LDCU.64 UR4, c[0x0][0x358] ;  /* 0x00006b00ff0477ac */ /* 0x000ea40008000a00 */
[----:B--2---:R2:W5:Y:S01]  /*0240*/  LDG.E R24, desc[UR4][R24.64] ;  /* 0x0000000418187981 */ /* 0x004562000c1e1900 */
[----:B------:R-:W-:Y:S05]  /*0250*/  BRA `(.L_x_2) ;  /* 0x0000000000087947 */ /* 0x000fea0003800000 */
.L_x_3:
[----:B------:R-:W2:Y:S02]  /*0260*/  LDCU UR4, c[0x0][0x8a0] ;  /* 0x00011400ff0477ac */ /* 0x000ea40008000800 */
[----:B--2---:R-:W-:Y:S02]  /*0270*/  MOV R24, UR4 ;  /* 0x0000000400187c02 */ /* 0x004fe40008000f00 */
.L_x_2:
[----:B------:R-:W-:Y:S01]  /*0280*/  IMAD.U32 R0, RZ, RZ, UR23 ;  /* 0x00000017ff007e24 */ /* 0x000fe2000f8e00ff */
[----:B------:R-:W-:Y:S04]  /*0290*/  BSSY.RECONVERGENT B0, `(.L_x_4) ;  /* 0x000000c000007945 */ /* 0x000fe80003800200 */
[C---:B------:R-:W-:Y:S02]  /*02a0*/  ISETP.NE.OR P3, PT, R0.reuse, 0x1, !P0 ;  /* 0x000000010000780c */ /* 0x040fe40004765670 */
[----:B------:R-:W-:-:S11]  /*02b0*/  ISETP.NE.OR P2, PT, R0, 0x3, !P0 ;  /* 0x000000030000780c */ /* 0x000fd60004745670 */
[----:B------:R-:W-:Y:S05]  /*02c0*/  @P3 BRA `(.L_x_5) ;  /* 0x0000000000203947 */ /* 0x000fea0003800000 */
[----:B------:R-:W3:Y:S02]  /*02d0*/  LDCU.64 UR4, c[0x0][0x348] ;  /* 0x00006900ff0477ac */ /* 0x000ee40008000a00 */
[----:B---3--:R-:W-:Y:S02]  /*02e0*/  UIADD3 UR6, UP1, UPT, UR4, 0x80, URZ ;  /* 0x0000008004067890 */ /* 0x008fe4000ff3e0ff */
[----:B------:R-:W-:Y:S02]  /*02f0*/  UIADD3 UR4, UP0, UPT, UR4, 0x180, URZ ;  /* 0x0000018004047890 */ /* 0x000fe4000ff1e0ff */
[----:B------:R-:W-:Y:S02]  /*0300*/  UIADD3.X UR7, UPT, UPT, URZ, UR5, URZ, UP1, !UPT ;  /* 0x00000005ff077290 */ /* 0x000fe40008ffe4ff */
[----:B------:R-:W-:-:S07]  /*0310*/  UIADD3.X UR5, UPT, UPT, URZ, UR5, URZ, UP0, !UPT ;  /* 0x00000005ff057290 */ /* 0x000fce00087fe4ff */
[----:B------:R3:W-:Y:S02]  /*0320*/  UTMACCTL.PF [UR6] ;  /* 0x00000000060079b9 */ /* 0x0007e40008040000 */
[----:B------:R3:W-:Y:S02]  /*0330*/  UTMACCTL.PF [UR4] ;  /* 0x00000000040079b9 */ /* 0x0007e40008040000 */
[----:B---3--:R-:W-:Y:S01]  /*0340*/  NOP ;  /* 0x0000000000007918 */ /* 0x008fe20000000000 */
.L_x_5:
[----:B------:R-:W-:Y:S05]  /*0350*/  BSYNC.RECONVERGENT B0 ;  /* 0x0000000000007941 */ /* 0x000fea0003800200 */
.L_x_4:
[----:B------:R-:W-:Y:S04]  /*0360*/  BSSY.RECONVERGENT B0, `(.L_x_6) ;  /* 0x000000a000007945 */ /* 0x000fe80003800200 */
        /* <DEDUP_REMOVED lines=9> */
.L_x_7:
[----:B------:R-:W-:Y:S05]  /*0400*/  BSYNC.RECONVERGENT B0 ;  /* 0x0000000000007941 */ /* 0x000fea0003800200 */
.L_x_6:
[----:B------:R-:W3:Y:S01]  /*0410*/  LDCU.64 UR4, c[0x0][0x888] ;  /* 0x00011100ff0477ac */ /* 0x000ee20008000a00 */
[----:B------:R-:W-:Y:S01]  /*0420*/  ISETP.NE.AND.EX P1, PT, RZ, UR9, PT, P1 ;  /* 0x00000009ff007c0c */ /* 0x000fe2000bf25310 */
[----:B------:R-:W-:Y:S01]  /*0430*/  UPLOP3.LUT UP4, UPT, UPT, UPT, UPT, 0x80, 0x8 ;  /* 0x000000000008789c */ /* 0x000fe20003f8f070 */
[----:B---3--:R-:W-:-:S04]  /*0440*/  ISETP.NE.U32.AND P2, PT, RZ, UR4, PT ;  /* 0x00000004ff007c0c */ /* 0x008fc8000bf45070 */
[----:B------:R-:W-:-:S13]  /*0450*/  ISETP.NE.AND.EX P2, PT, RZ, UR5, PT, P2 ;  /* 0x00000005ff007c0c */ /* 0x000fda000bf45320 */
[----:B------:R-:W-:Y:S05]  /*0460*/  @P2 BRA P1, `(.L_x_8) ;  /* 0x0000000000282947 */ /* 0x000fea0000800000 */
[----:B------:R-:W-:Y:S01]  /*0470*/  UISETP.NE.U32.AND UP0, UPT, UR8, URZ, UPT ;  /* 0x000000ff0800728c */ /* 0x000fe2000bf05070 */
[----:B-----5:R-:W-:Y:S01]  /*0480*/  FSETP.NEU.AND P1, PT, R27, RZ, PT ;  /* 0x000000ff1b00720b */ /* 0x020fe20003f2d000 */
[----:B------:R-:W-:Y:S02]  /*0490*/  UISETP.NE.U32.AND UP2, UPT, UR4, URZ, UPT ;  /* 0x000000ff0400728c */ /* 0x000fe4000bf45070 */
[----:B------:R-:W-:Y:S02]  /*04a0*/  UISETP.NE.AND.EX UP1, UPT, UR9, URZ, UPT, UP0 ;  /* 0x000000ff0900728c */ /* 0x000fe4000bf25300 */
[----:B------:R-:W-:-:S04]  /*04b0*/  UISETP.NE.AND.EX UP0, UPT, UR5, URZ, UPT, UP2 ;  /* 0x000000ff0500728c */ /* 0x000fc8000bf05320 */
[----:B------:R-:W-:-:S04]  /*04c0*/  USEL UR4, URZ, 0xffffffff, UP0 ;  /* 0xffffffffff047887 */ /* 0x000fc80008000000 */
[----:B------:R-:W-:Y:S01]  /*04d0*/  VOTEU.ANY UP0, P1 ;  /* 0x0000000000ff7886 */ /* 0x000fe20000800100 */
[----:B------:R-:W-:-:S04]  /*04e0*/  @!UP1 USEL UR4, URZ, 0xffffffff, UP0 ;  /* 0xffffffffff049887 */ /* 0x000fc80008000000 */
[----:B------:R-:W-:-:S04]  /*04f0*/  ULOP3.LUT UR4, UR4, 0x1, URZ, 0xc0, !UPT ;  /* 0x0000000104047892 */ /* 0x000fc8000f8ec0ff */
[----:B------:R-:W-:-:S11]  /*0500*/  UISETP.NE.U32.AND UP4, UPT, UR4, 0x1, UPT ;  /* 0x000000010400788c */ /* 0x000fd6000bf85070 */
.L_x_8:
[----:B------:R-:W3:Y:S01]  /*0510*/  SHFL.IDX PT, R0, R51, RZ, 0x1f ;  /* 0x00001fff33007589 */ /* 0x000ee200000e0000 */
[----:B------:R-:W-:-:S04]  /*0520*/  UISETP.NE.AND UP0, UPT, UR23, 0x2, UPT ;  /* 0x000000021700788c */ /* 0x000fc8000bf05270 */
[----:B------:R-:W-:Y:S02]  /*0530*/  UISETP.EQ.AND UP1, UPT, UR48, URZ, !UP0 ;  /* 0x000000ff3000728c */ /* 0x000fe4000c722270 */
[----:B------:R-:W-:-:S04]  /*0540*/  USEL UR46, URZ, 0x1, UP0 ;  /* 0x00000001ff2e7887 */ /* 0x000fc80008000000 */
[----:B------:R-:W-:Y:S02]  /*0550*/  PLOP3.LUT P3, PT, P0, PT, UP1, 0x80, 0x8 ;  /* 0x000000000008781c */ /* 0x000fe4000076f018 */
[----:B---3--:R-:W-:-:S13]  /*0560*/  ISETP.NE.AND P1, PT, R0, RZ, PT ;  /* 0x000000ff0000720c */ /* 0x008fda0003f25270 */
[----:B------:R-:W-:Y:S05]  /*0570*/  @P1 BRA `(.L_x_9) ;  /* 0x0000000000a81947 */ /* 0x000fea0003800000 */
[----:B------:R-:W-:Y:S01]  /*0580*/  ELECT P1, URZ, PT ;  /* 0x0000000000ff782f */ /* 0x000fe20003820000 */
[----:B------:R-:W-:-:S12]  /*0590*/  BSSY.RECONVERGENT B0, `(.L_x_9) ;  /* 0x0000028000007945 */ /* 0x000fd80003800200 */
[----:B------:R-:W-:Y:S05]  /*05a0*/  @!P1 BRA `(.L_x_10) ;  /* 0x0000000000989947 */ /* 0x000fea0003800000 */
[----:B------:R-:W-:Y:S01]  /*05b0*/  UMOV UR4, 0x400 ;  /* 0x0000040000047882 */ /* 0x000fe20000000000 */
[----:B------:R-:W-:Y:S01]  /*05c0*/  UMOV UR8, 0x1 ;  /* 0x0000000100087882 */ /* 0x000fe20000000000 */
[----:B------:R-:W-:Y:S01]  /*05d0*/  UMOV UR6, 0x4 ;  /* 0x0000000400067882 */ /* 0x000fe20000000000 */
[----:B------:R-:W-:Y:S02]  /*05e0*/  ULEA UR4, UR47, UR4, 0x18 ;  /* 0x000000042f047291 */ /* 0x000fe4000f8ec0ff */
[----:B------:R-:W-:-:S04]  /*05f0*/  UIADD3 UR8, UPT, UPT, -UR8, 0x100000, URZ ;  /* 0x0010000008087890 */ /* 0x000fc8000fffe1ff */
[----:B------:R-:W-:Y:S02]  /*0600*/  USHF.L.U32 UR9, UR8, 0xb, URZ ;  /* 0x0000000b08097899 */ /* 0x000fe400080006ff */
[----:B------:R-:W-:Y:S02]  /*0610*/  USHF.L.U32 UR8, UR8, 0x1, URZ ;  /* 0x0000000108087899 */ /* 0x000fe400080006ff */
[----:B------:R-:W-:-:S04]  /*0620*/  UIADD3 UR6, UPT, UPT, -UR6, 0x100000, URZ ;  /* 0x0010000006067890 */ /* 0x000fc8000fffe1ff */
[----:B------:R-:W-:Y:S02]  /*0630*/  USHF.L.U32 UR7, UR6, 0xb, URZ ;  /* 0x0000000b06077899 */ /* 0x000fe400080006ff */
[----:B------:R-:W-:Y:S01]  /*0640*/  USHF.L.U32 UR6, UR6, 0x1, URZ ;  /* 0x0000000106067899 */ /* 0x000fe200080006ff */
[----:B------:R-:W3:Y:S03]  /*0650*/  FENCE.VIEW.ASYNC.S ;  /* 0x00000000000073c6 */ /* 0x000ee60000000000 */
[----:B---3--:R3:W4:Y:S08]  /*0660*/  SYNCS.EXCH.64 URZ, [UR4], UR8 ;  /* 0x0000000804ff75b2 */ /* 0x0087300008000100 */
[----:B------:R3:W1:Y:S01]  /*0670*/  SYNCS.EXCH.64 URZ, [UR4+0x68], UR6 ;  /* 0x0000680604ff75b2 */ /* 0x0006620008000100 */
        /* <DEDUP_REMOVED lines=23> */
[----:B------:R3:W1:Y:S02]  /*07f0*/  SYNCS.EXCH.64 URZ, [UR4+0xc8], UR6 ;  /* 0x0000c80604ff75b2 */ /* 0x0006640008000100 */
[----:B---34-:R-:W-:Y:S01]  /*0800*/  NOP ;  /* 0x0000000000007918 */ /* 0x018fe20000000000 */
.L_x_10:
[----:B------:R-:W-:Y:S05]  /*0810*/  BSYNC.RECONVERGENT B0 ;  /* 0x0000000000007941 */ /* 0x000fea0003800200 */
.L_x_9:
[----:B------:R-:W3:Y:S01]  /*0820*/  SHFL.IDX PT, R0, R51, RZ, 0x1f ;  /* 0x00001fff33007589 */ /* 0x000ee200000e0000 */
[----:B------:R-:W-:Y:S01]  /*0830*/  NOP ;  /* 0x0000000000007918 */ /* 0x000fe20000000000 */
[----:B---3--:R-:W-:-:S13]  /*0840*/  ISETP.NE.AND P1, PT, R0, 0x1, PT ;  /* 0x000000010000780c */ /* 0x008fda0003f25270 */
[----:B------:R-:W-:Y:S05]  /*0850*/  @P1 BRA `(.L_x_11) ;  /* 0x0000000000541947 */ /* 0x000fea0003800000 */
        /* <DEDUP_REMOVED lines=10> */
[----:B------:R-:W-:Y:S01]  /*0900*/  ELECT P1, URZ, PT ;  /* 0x0000000000ff782f */ /* 0x000fe20003820000 */
[----:B------:R-:W3:Y:S02]  /*0910*/  FENCE.VIEW.ASYNC.S ;  /* 0x00000000000073c6 */ /* 0x000ee40000000000 */
[----:B---3--:R3:W4:Y:S08]  /*0920*/  SYNCS.EXCH.64 URZ, [UR4+0xd0], UR8 ;  /* 0x0000d00804ff75b2 */ /* 0x0087300008000100 */
[----:B------:R3:W1:Y:S01]  /*0930*/  SYNCS.EXCH.64 URZ, [UR4+0xf0], UR6 ;  /* 0x0000f00604ff75b2 */ /* 0x0006620008000100 */
[----:B------:R3:W1:Y:S01]  /*0940*/  SYNCS.EXCH.64 URZ, [UR4+0xd8], UR8 ;  /* 0x0000d80804ff75b2 */ /* 0x0006620008000100 */
[----:B------:R3:W1:Y:S01]  /*0950*/  SYNCS.EXCH.64 URZ, [UR4+0xf8], UR6 ;  /* 0x0000f80604ff75b2 */ /* 0x0006620008000100 */
[----:B------:R3:W1:Y:S01]  /*0960*/  SYNCS.EXCH.64 URZ, [UR4+0xe0], UR8 ;  /* 0x0000e00804ff75b2 */ /* 0x0006620008000100 */
[----:B------:R3:W1:Y:S01]  /*0970*/  SYNCS.EXCH.64 URZ, [UR4+0x100], UR6 ;  /* 0x0001000604ff75b2 */ /* 0x0006620008000100 */
[----:B------:R3:W1:Y:S01]  /*0980*/  SYNCS.EXCH.64 URZ, [UR4+0xe8], UR8 ;  /* 0x0000e80804ff75b2 */ /* 0x0006620008000100 */
[----:B------:R3:W1:Y:S01]  /*0990*/  SYNCS.EXCH.64 URZ, [UR4+0x108], UR6 ;  /* 0x0001080604ff75b2 */ /* 0x0006620008000100 */
[----:B------:R-:W-:Y:S01]  /*09a0*/  NOP ;  /* 0x0000000000007918 */ /* 0x000fe20000000000 */
.L_x_11:
[----:B------:R-:W2:Y:S01]  /*09b0*/  SHFL.IDX PT, R0, R51, RZ, 0x1f ;  /* 0x00001fff33007589 */ /* 0x000ea200000e0000 */
[----:B------:R-:W-:Y:S01]  /*09c0*/  NOP ;  /* 0x0000000000007918 */ /* 0x000fe20000000000 */
[----:B--2---:R-:W-:-:S13]  /*09d0*/  ISETP.NE.AND P1, PT, R0, 0x3, PT ;  /* 0x000000030000780c */ /* 0x004fda0003f25270 */
[----:B------:R-:W-:Y:S05]  /*09e0*/  @P1 BRA `(.L_x_12) ;  /* 0x00000000002c1947 */ /* 0x000fea0003800000 */
[----:B---3--:R-:W-:Y:S01]  /*09f0*/  UMOV UR6, 0x400 ;  /* 0x0000040000067882 */ /* 0x008fe20000000000 */
[----:B------:R-:W-:Y:S01]  /*0a00*/  UMOV UR4, 0x20 ;  /* 0x0000002000047882 */ /* 0x000fe20000000000 */
[----:B------:R-:W-:Y:S02]  /*0a10*/  ULEA UR6, UR47, UR6, 0x18 ;  /* 0x000000062f067291 */ /* 0x000fe4000f8ec0ff */
[----:B------:R-:W-:-:S04]  /*0a20*/  UIADD3 UR4, UPT, UPT, -UR4, 0x100000, URZ ;  /* 0x0010000004047890 */ /* 0x000fc8000fffe1ff */
[----:B------:R-:W-:Y:S02]  /*0a30*/  USHF.L.U32 UR5, UR4, 0xb, URZ ;  /* 0x0000000b04057899 */ /* 0x000fe400080006ff */
[----:B------:R-:W-:Y:S01]  /*0a40*/  USHF.L.U32 UR4, UR4, 0x1, URZ ;  /* 0x0000000104047899 */ /* 0x000fe200080006ff */
[----:B------:R-:W-:Y:S01]  /*0a50*/  ELECT P1, URZ, PT ;  /* 0x0000000000ff782f */ /* 0x000fe20003820000 */
[----:B------:R-:W2:Y:S10]  /*0a60*/  FENCE.VIEW.ASYNC.S ;  /* 0x00000000000073c6 */ /* 0x000eb40000000000 */
[----:B--2---:R2:W3:Y:S01]  /*0a70*/  SYNCS.EXCH.64 URZ, [UR6+0x110], UR4 ;  /* 0x0001100406ff75b2 */ /* 0x0044e20008000100 */
[----:B------:R2:W1:Y:S01]  /*0a80*/  SYNCS.EXCH.64 URZ, [UR6+0x118], UR4 ;  /* 0x0001180406ff75b2 */ /* 0x0004620008000100 */
[----:B------:R-:W-:Y:S01]  /*0a90*/  NOP ;  /* 0x0000000000007918 */ /* 0x000fe20000000000 */
.L_x_12:
[----:B------:R-:W4:Y:S01]  /*0aa0*/  SHFL.IDX PT, R0, R51, RZ, 0x1f ;  /* 0x00001fff33007589 */ /* 0x000f2200000e0000 */
[----:B------:R-:W-:Y:S01]  /*0ab0*/  NOP ;  /* 0x0000000000007918 */ /* 0x000fe20000000000 */
[----:B----4-:R-:W-:-:S13]  /*0ac0*/  ISETP.NE.AND P1, PT, R0, 0x4, PT ;  /* 0x000000040000780c */ /* 0x010fda0003f25270 */
[----:B------:R-:W-:Y:S05]  /*0ad0*/  @P1 BRA `(.L_x_13) ;  /* 0x0000000000481947 */ /* 0x000fea0003800000 */
[----:B--23--:R-:W-:Y:S01]  /*0ae0*/  UMOV UR4, 0x720 ;  /* 0x0000072000047882 */ /* 0x00cfe20000000000 */
[----:B------:R-:W-:Y:S01]  /*0af0*/  UMOV UR6, 0x400 ;  /* 0x0000040000067882 */ /* 0x000fe20000000000 */
[----:B------:R-:W-:Y:S01]  /*0b00*/  USEL UR4, UR4, 0x620, UP4 ;  /* 0x0000062004047887 */ /* 0x000fe2000a000000 */
        /* <DEDUP_REMOVED lines=9> */
[----:B------:R-:W2:Y:S02]  /*0ba0*/  FENCE.VIEW.ASYNC.S ;  /* 0x00000000000073c6 */ /* 0x000ea40000000000 */
[----:B--2---:R4:W2:Y:S08]  /*0bb0*/  SYNCS.EXCH.64 URZ, [UR6+0x120], UR8 ;  /* 0x0001200806ff75b2 */ /* 0x0048b00008000100 */
[----:B------:R4:W3:Y:S01]  /*0bc0*/  SYNCS.EXCH.64 URZ, [UR6+0x130], UR4 ;  /* 0x0001300406ff75b2 */ /* 0x0008e20008000100 */
[----:B------:R4:W1:Y:S01]  /*0bd0*/  SYNCS.EXCH.64 URZ, [UR6+0x128], UR8 ;  /* 0x0001280806ff75b2 */ /* 0x0008620008000100 */
[----:B------:R4:W1:Y:S02]  /*0be0*/  SYNCS.EXCH.64 URZ, [UR6+0x138], UR4 ;  /* 0x0001380406ff75b2 */ /* 0x0008640008000100 */
[----:B----4-:R-:W-:Y:S01]  /*0bf0*/  NOP ;  /* 0x0000000000007918 */ /* 0x010fe20000000000 */
.L_x_13:
[----:B------:R-:W4:Y:S01]  /*0c00*/  SHFL.IDX PT, R0, R51, RZ, 0x1f ;  /* 0x00001fff33007589 */ /* 0x000f2200000e0000 */
[----:B------:R-:W-:Y:S01]  /*0c10*/  NOP ;  /* 0x0000000000007918 */ /* 0x000fe20000000000 */
[----:B----4-:R-:W-:-:S13]  /*0c20*/  ISETP.NE.AND P1, PT, R0, 0x5, PT ;  /* 0x000000050000780c */ /* 0x010fda0003f25270 */
[----:B------:R-:W-:Y:S05]  /*0c30*/  @P1 BRA `(.L_x_14) ;  /* 0x0000000000541947 */ /* 0x000fea0003800000 */
[----:B--23--:R-:W-:Y:S01]  /*0c40*/  UMOV UR4, 0x400 ;  /* 0x0000040000047882 */ /* 0x00cfe20000000000 */
        /* <DEDUP_REMOVED lines=14> */
[----:B------:R4:W1:Y:S01]  /*0d30*/  SYNCS.EXCH.64 URZ, [UR4+0x168], UR8 ;  /* 0x0001680804ff75b2 */ /* 0x0008620008000100 */
[----:B------:R4:W1:Y:S01]  /*0d40*/  SYNCS.EXCH.64 URZ, [UR4+0x150], UR6 ;  /* 0x0001500604ff75b2 */ /* 0x0008620008000100 */
[----:B------:R4:W1:Y:S01]  /*0d50*/  SYNCS.EXCH.64 URZ, [UR4+0x170], UR8 ;  /* 0x0001700804ff75b2 */ /* 0x0008620008000100 */
[----:B------:R4:W1:Y:S01]  /*0d60*/  SYNCS.EXCH.64 URZ, [UR4+0x158], UR6 ;  /* 0x0001580604ff75b2 */ /* 0x0008620008000100 */
[----:B------:R4:W1:Y:S02]  /*0d70*/  SYNCS.EXCH.64 URZ, [UR4+0x178], UR8 ;  /* 0x0001780804ff75b2 */ /* 0x0008640008000100 */
[----:B----4-:R-:W-:Y:S01]  /*0d80*/  NOP ;  /* 0x0000000000007918 */ /* 0x010fe20000000000 */
.L_x_14:
[----:B------:R-:W4:Y:S01]  /*0d90*/  SHFL.IDX PT, R0, R51, RZ, 0x1f ;  /* 0x00001fff33007589 */ /* 0x000f2200000e0000 */
[----:B------:R-:W-:Y:S01]  /*0da0*/  ISETP.NE.OR P0, PT, RZ, UR23, !P0 ;  /* 0x00000017ff007c0c */ /* 0x000fe2000c705670 */
[----:B------:R-:W-:Y:S01]  /*0db0*/  NOP ;  /* 0x0000000000007918 */ /* 0x000fe20000000000 */
[----:B----4-:R-:W-:-:S13]  /*0dc0*/  ISETP.NE.AND P1, PT, R0, 0x3, PT ;  /* 0x000000030000780c */ /* 0x010fda0003f25270 */
[----:B------:R-:W-:Y:S05]  /*0dd0*/  @P1 BRA `(.L_x_15) ;  /* 0x0000000000341947 */ /* 0x000fea0003800000 */
[----:B--23--:R-:W-:Y:S01]  /*0de0*/  UMOV UR4, 0x400 ;  /* 0x0000040000047882 */ /* 0x00cfe20000000000 */
[----:B------:R-:W-:Y:S01]  /*0df0*/  UMOV UR6, 0x20 ;  /* 0x0000002000067882 */ /* 0x000fe20000000000 */
[----:B------:R-:W-:Y:S02]  /*0e00*/  ULEA UR4, UR47, UR4, 0x18 ;  /* 0x000000042f047291 */ /* 0x000fe4000f8ec0ff */
[----:B------:R-:W-:-:S04]  /*0e10*/  UIADD3 UR6, UPT, UPT, -UR6, 0x100000, URZ ;  /* 0x0010000006067890 */ /* 0x000fc8000fffe1ff */
[----:B------:R-:W-:Y:S02]  /*0e20*/  USHF.L.U32 UR7, UR6, 0xb, URZ ;  /* 0x0000000b06077899 */ /* 0x000fe400080006ff */
[----:B------:R-:W-:Y:S01]  /*0e30*/  USHF.L.U32 UR6, UR6, 0x1, URZ ;  /* 0x0000000106067899 */ /* 0x000fe200080006ff */
[----:B------:R-:W-:Y:S01]  /*0e40*/  ELECT P1, URZ, PT ;  /* 0x0000000000ff782f */ /* 0x000fe20003820000 */
[----:B------:R-:W2:Y:S10]  /*0e50*/  FENCE.VIEW.ASYNC.S ;  /* 0x00000000000073c6 */ /* 0x000eb40000000000 */
[----:B--2---:R4:W2:Y:S01]  /*0e60*/  SYNCS.EXCH.64 URZ, [UR4+0x180], UR6 ;  /* 0x0001800604ff75b2 */ /* 0x0048a20008000100 */
[----:B------:R4:W3:Y:S01]  /*0e70*/  SYNCS.EXCH.64 URZ, [UR4+0x190], UR6 ;  /* 0x0001900604ff75b2 */ /* 0x0008e20008000100 */
[----:B------:R4:W1:Y:S01]  /*0e80*/  SYNCS.EXCH.64 URZ, [UR4+0x188], UR6 ;  /* 0x0001880604ff75b2 */ /* 0x0008620008000100 */
[----:B------:R4:W1:Y:S02]  /*0e90*/  SYNCS.EXCH.64 URZ, [UR4+0x198], UR6 ;  /* 0x0001980604ff75b2 */ /* 0x0008640008000100 */
[----:B----4-:R-:W-:Y:S01]  /*0ea0*/  NOP ;  /* 0x0000000000007918 */ /* 0x010fe20000000000 */
.L_x_15:
[----:B------:R-:W-:Y:S01]  /*0eb0*/  VOTEU.ALL UP0, P0 ;  /* 0x0000000000ff7886 */ /* 0x000fe20000000000 */
[----:B--23--:R-:W-:Y:S01]  /*0ec0*/  UMOV UR4, 0x20 ;  /* 0x0000002000047882 */ /* 0x00cfe20000000000 */
[----:B------:R-:W2:Y:S01]  /*0ed0*/  LDCU UR7, c[0x0][0x36c] ;  /* 0x00006d80ff0777ac */ /* 0x000ea20008000800 */
[----:B------:R-:W-:Y:S01]  /*0ee0*/  NOP ;  /* 0x0000000000007918 */ /* 0x000fe20000000000 */
[----:B------:R-:W-:Y:S01]  /*0ef0*/  LOP3.LUT R0, R61, 0x1f, RZ, 0xc0, !PT ;  /* 0x0000001f3d007812 */ /* 0x000fe200078ec0ff */
[----:B------:R-:W-:Y:S01]  /*0f00*/  @!UP0 UMOV UR6, 0x400 ;  /* 0x0000040000068882 */ /* 0x000fe20000000000 */
[----:B------:R-:W-:-:S04]  /*0f10*/  @!UP0 UIADD3 UR4, UPT, UPT, -UR4, 0x100000, URZ ;  /* 0x0010000004048890 */ /* 0x000fc8000fffe1ff */
[----:B------:R-:W-:Y:S02]  /*0f20*/  @!UP0 USHF.L.U32 UR5, UR4, 0xb, URZ ;  /* 0x0000000b04058899 */ /* 0x000fe400080006ff */
[----:B------:R-:W-:Y:S02]  /*0f30*/  @!UP0 USHF.L.U32 UR4, UR4, 0x1, URZ ;  /* 0x0000000104048899 */ /* 0x000fe400080006ff */
[----:B------:R-:W-:Y:S01]  /*0f40*/  @!UP0 ULEA UR6, UR47, UR6, 0x18 ;  /* 0x000000062f068291 */ /* 0x000fe2000f8ec0ff */
[----:B------:R-:W-:Y:S01]  /*0f50*/  VOTEU.ALL UP0, P0 ;  /* 0x0000000000ff7886 */ /* 0x000fe20000000000 */
[----:B------:R-:W-:Y:S02]  /*0f60*/  UISETP.NE.AND UP5, UPT, UR23, URZ, UPT ;  /* 0x000000ff1700728c */ /* 0x000fe4000bfa5270 */
[----:B--2---:R-:W-:Y:S01]  /*0f70*/  UISETP.EQ.U32.AND UP6, UPT, UR7, 0x1, UPT ;  /* 0x000000010700788c */ /* 0x004fe2000bfc2070 */
[----:B------:R-:W2:Y:S07]  /*0f80*/  FENCE.VIEW.ASYNC.S ;  /* 0x00000000000073c6 */ /* 0x000eae0000000000 */
[----:B--2---:R2:W3:Y:S01]  /*0f90*/  @!UP0 SYNCS.EXCH.64 URZ, [UR6+0x1a0], UR4 ;  /* 0x0001a00406ff85b2 */ /* 0x0044e20008000100 */
[----:B------:R-:W-:Y:S05]  /*0fa0*/  BRA.U !UP6, `(.L_x_16) ;  /* 0x000000010e087547 */ /* 0x000fea000b800000 */
[----:B-1-3--:R-:W-:Y:S01]  /*0fb0*/  UCGABAR_ARV ;  /* 0x00000000000079c7 */ /* 0x00afe20008000000 */
[----:B------:R-:W-:Y:S05]  /*0fc0*/  BRA `(.L_x_17) ;  /* 0x0000000000047947 */ /* 0x000fea0003800000 */
.L_x_16:
[----:B-1-3--:R-:W-:Y:S01]  /*0fd0*/  NOP ;  /* 0x0000000000007918 */ /* 0x00afe20000000000 */
.L_x_17:
[----:B------:R-:W1:Y:S01]  /*0fe0*/  S2UR UR24, SR_CTAID.X ;  /* 0x00000000001879c3 */ /* 0x000e620000002500 */
[----:B------:R-:W-:-:S05]  /*0ff0*/  CS2R.32 R52, SR_CgaSize ;  /* 0x0000000000347805 */ /* 0x000fca0000008a00 */
[----:B------:R-:W-:-:S05]  /*1000*/  IMAD R52, R52, -0xa0, RZ ;  /* 0xffffff6034347824 */ /* 0x000fca00078e02ff */
[----:B--2---:R-:W-:-:S14]  /*1010*/  R2UR UR5, R52 ;  /* 0x00000000340572ca */ /* 0x004fdc00000e0000 */
[----:B------:R-:W2:Y:S01]  /*1020*/  LDCU UR5, c[0x0][UR5+0x2b0] ;  /* 0x00005600050577ac */ /* 0x000ea20008000800 */
[----:B------:R-:W-:-:S05]  /*1030*/  CS2R.32 R52, SR_CgaSize ;  /* 0x0000000000347805 */ /* 0x000fca0000008a00 */
[----:B------:R-:W-:-:S05]  /*1040*/  IMAD R52, R52, -0xa0, RZ ;  /* 0xffffff6034347824 */ /* 0x000fca00078e02ff */
[----:B------:R-:W-:-:S14]  /*1050*/  R2UR UR4, R52 ;  /* 0x00000000340472ca */ /* 0x000fdc00000e0000 */
[----:B------:R-:W3:Y:S01]  /*1060*/  LDCU UR4, c[0x0][UR4+0x2b4] ;  /* 0x00005680040477ac */ /* 0x000ee20008000800 */
[----:B------:R-:W4:Y:S01]  /*1070*/  S2UR UR20, SR_CTAID.Y ;  /* 0x00000000001479c3 */ /* 0x000f220000002600 */
[----:B------:R-:W-:-:S05]  /*1080*/  CS2R.32 R52, SR_CgaSize ;  /* 0x0000000000347805 */ /* 0x000fca0000008a00 */
[----:B------:R-:W-:-:S05]  /*1090*/  IMAD R52, R52, -0xa0, RZ ;  /* 0xffffff6034347824 */ /* 0x000fca00078e02ff */
[----:B------:R-:W-:-:S14]  /*10a0*/  R2UR UR7, R52 ;  /* 0x00000000340772ca */ /* 0x000fdc00000e0000 */
[----:B------:R-:W3:Y:S01]  /*10b0*/  LDCU UR7, c[0x0][UR7+0x2a0] ;  /* 0x00005400070777ac */ /* 0x000ee20008000800 */
[----:B------:R-:W-:-:S05]  /*10c0*/  CS2R.32 R52, SR_CgaSize ;  /* 0x0000000000347805 */ /* 0x000fca0000008a00 */
[----:B------:R-:W-:-:S05]  /*10d0*/  IMAD R52, R52, -0xa0, RZ ;  /* 0xffffff6034347824 */ /* 0x000fca00078e02ff */
[----:B------:R-:W-:-:S14]  /*10e0*/  R2UR UR63, R52 ;  /* 0x00000000343f72ca */ /* 0x000fdc00000e0000 */
[----:B------:R-:W3:Y:S01]  /*10f0*/  LDCU UR63, c[0x0][UR63+0x2a4] ;  /* 0x000054803f3f77ac */ /* 0x000ee20008000800 */
[----:B------:R-:W-:Y:S01]  /*1100*/  UISETP.GT.U32.AND UP0, UPT, UR48, 0xffff, UPT ;  /* 0x0000ffff3000788c */ /* 0x000fe2000bf04070 */
[----:B------:R-:W3:Y:S01]  /*1110*/  LDCU UR25, c[0x0][0xb24] ;  /* 0x00016480ff1977ac */ /* 0x000ee20008000800 */
[----:B------:R-:W3:Y:S01]  /*1120*/  LDCU UR45, c[0x0][0xb24] ;  /* 0x00016480ff2d77ac */ /* 0x000ee20008000800 */
[----:B-1----:R-:W-:Y:S01]  /*1130*/  I2FP.F32.U32 R3, UR24 ;  /* 0x0000001800037c45 */ /* 0x002fe20008201000 */
[----:B------:R-:W1:Y:S04]  /*1140*/  LDCU UR29, c[0x0][0xb30] ;  /* 0x00016600ff1d77ac */ /* 0x000e680008000800 */
[----:B--2---:R-:W-:Y:S01]  /*1150*/  FMUL R3, R3, UR5 ;  /* 0x0000000503037c20 */ /* 0x004fe20008400000 */
[----:B------:R-:W-:Y:S01]  /*1160*/  USHF.L.U32 UR22, UR47, 0x9, URZ ;  /* 0x000000092f167899 */ /* 0x000fe200080006ff */
[----:B----4-:R-:W-:Y:S01]  /*1170*/  I2FP.F32.U32 R2, UR20 ;  /* 0x0000001400027c45 */ /* 0x010fe20008201000 */
[----:B------:R-:W-:Y:S01]  /*1180*/  UMOV UR11, 0x55 ;  /* 0x00000055000b7882 */ /* 0x000fe20000000000 */
[----:B------:R-:W-:-:S02]  /*1190*/  USHF.L.U32 UR44, UR24, 0x6, URZ ;  /* 0x00000006182c7899 */ /* 0x000fc400080006ff */
[----:B------:R-:W2:Y:S01]  /*11a0*/  F2I.U32.TRUNC.NTZ R3, R3 ;  /* 0x0000000300037305 */ /* 0x000ea2000020f000 */
[----:B------:R-:W-:Y:S01]  /*11b0*/  USEL UR21, UR48, 0xffff, !UP0 ;  /* 0x0000ffff30157887 */ /* 0x000fe2000c000000 */
[----:B---3--:R-:W-:-:S06]  /*11c0*/  FMUL R2, R2, UR4 ;  /* 0x0000000402027c20 */ /* 0x008fcc0008400000 */
[----:B------:R-:W3:Y:S01]  /*11d0*/  F2I.U32.TRUNC.NTZ R2, R2 ;  /* 0x0000000200027305 */ /* 0x000ee2000020f000 */
[----:B--2---:R-:W-:Y:S02]  /*11e0*/  R2UR UR4, R3 ;  /* 0x00000000030472ca */ /* 0x004fe400000e0000 */
[----:B------:R-:W-:Y:S02]  /*11f0*/  PRMT R3, RZ, 0x7610, R3 ;  /* 0x00007610ff037816 */ /* 0x000fe40000000003 */
[----:B---3--:R-:W-:Y:S02]  /*1200*/  R2UR UR6, R2 ;  /* 0x00000000020672ca */ /* 0x008fe400000e0000 */
[----:B------:R-:W-:-:S07]  /*1210*/  PRMT R2, RZ, 0x7610, R2 ;  /* 0x00007610ff027816 */ /* 0x000fce0000000002 */
[----:B------:R-:W-:-:S04]  /*1220*/  UIADD3 UR5, UPT, UPT, -UR4, URZ, URZ ;  /* 0x000000ff04057290 */ /* 0x000fc8000fffe1ff */
[----:B------:R-:W-:Y:S02]  /*1230*/  UIMAD UR5, UR7, UR5, UR24 ;  /* 0x00000005070572a4 */ /* 0x000fe4000f8e0218 */
[----:B------:R-:W-:-:S04]  /*1240*/  UIADD3 UR4, UPT, UPT, -UR6, URZ, URZ ;  /* 0x000000ff06047290 */ /* 0x000fc8000fffe1ff */
[----:B------:R-:W-:Y:S01]  /*1250*/  IMAD.U32 R52, RZ, RZ, UR5 ;  /* 0x00000005ff347e24 */ /* 0x000fe2000f8e00ff */
[----:B------:R-:W-:Y:S01]  /*1260*/  UIMAD UR63, UR63, UR4, UR20 ;  /* 0x000000043f3f72a4 */ /* 0x000fe2000f8e0214 */
[----:B-1----:R-:W-:Y:S11]  /*1270*/  BRA.U UP5, `(.L_x_18) ;  /* 0x0000000105607547 */ /* 0x002ff6000b800000 */
[----:B------:R-:W-:-:S13]  /*1280*/  R2UR UR4, R52 ;  /* 0x00000000340472ca */ /* 0x000fda00000e0000 */
[----:B------:R-:W-:Y:S02]  /*1290*/  UISETP.GT.U32.AND UP0, UPT, UR4, 0x1, UPT ;  /* 0x000000010400788c */ /* 0x000fe4000bf04070 */
[----:B------:R-:W-:Y:S02]  /*12a0*/  ULOP3.LUT UR10, UR4, 0xfffffffe, URZ, 0xc0, !UPT ;  /* 0xfffffffe040a7892 */ /* 0x000fe4000f8ec0ff */
[----:B------:R-:W-:Y:S02]  /*12b0*/  UISETP.NE.AND UP3, UPT, UR63, URZ, UP0 ;  /* 0x000000ff3f00728c */ /* 0x000fe40008765270 */
[----:B------:R-:W-:Y:S02]  /*12c0*/  UISETP.NE.AND UP2, UPT, UR63, 0x1, UP0 ;  /* 0x000000013f00788c */ /* 0x000fe40008745270 */
[----:B------:R-:W-:Y:S02]  /*12d0*/  UISETP.NE.AND UP1, UPT, UR63, 0x2, UP0 ;  /* 0x000000023f00788c */ /* 0x000fe40008725270 */
[----:B------:R-:W-:-:S02]  /*12e0*/  UISETP.NE.AND UP0, UPT, UR63, 0x3, UP0 ;  /* 0x000000033f00788c */ /* 0x000fc40008705270 */
[----:B------:R-:W-:Y:S02]  /*12f0*/  USEL UR6, URZ, 0x1, UP3 ;  /* 0x00000001ff067887 */ /* 0x000fe40009800000 */
[----:B------:R-:W-:Y:S02]  /*1300*/  USEL UR5, URZ, 0x4, UP2 ;  /* 0x00000004ff057887 */ /* 0x000fe40009000000 */
[----:B------:R-:W-:Y:S02]  /*1310*/  USEL UR4, URZ, 0x10, UP1 ;  /* 0x00000010ff047887 */ /* 0x000fe40008800000 */
[----:B------:R-:W-:Y:S02]  /*1320*/  USEL UR9, URZ, 0x40, UP0 ;  /* 0x00000040ff097887 */ /* 0x000fe40008000000 */
[----:B------:R-:W-:Y:S02]  /*1330*/  USEL UR8, URZ, 0x2, UP3 ;  /* 0x00000002ff087887 */ /* 0x000fe40009800000 */
[----:B------:R-:W-:-:S02]  /*1340*/  UIADD3 UR4, UPT, UPT, UR4, UR5, UR6 ;  /* 0x0000000504047290 */ /* 0x000fc4000fffe006 */
[----:B------:R-:W-:Y:S02]  /*1350*/  USEL UR6, URZ, 0x20, UP1 ;  /* 0x00000020ff067887 */ /* 0x000fe40008800000 */
[----:B------:R-:W-:Y:S02]  /*1360*/  USEL UR7, URZ, 0x8, UP2 ;  /* 0x00000008ff077887 */ /* 0x000fe40009000000 */
[----:B------:R-:W-:Y:S02]  /*1370*/  UIADD3 UR5, UPT, UPT, UR8, UR9, UR4 ;  /* 0x0000000908057290 */ /* 0x000fe4000fffe004 */
[----:B------:R-:W-:Y:S02]  /*1380*/  ULEA UR4, UR63, UR10, 0x1 ;  /* 0x0000000a3f047291 */ /* 0x000fe4000f8e08ff */
[----:B------:R-:W-:Y:S02]  /*1390*/  USEL UR8, URZ, 0x80, UP0 ;  /* 0x00000080ff087887 */ /* 0x000fe40008000000 */
[----:B------:R-:W-:-:S03]  /*13a0*/  UIADD3 UR5, UPT, UPT, UR6, UR7, UR5 ;  /* 0x0000000706057290 */ /* 0x000fc6000fffe005 */
[----:B------:R-:W-:Y:S01]  /*13b0*/  UMOV UR6, 0x3 ;  /* 0x0000000300067882 */ /* 0x000fe20000000000 */
[----:B------:R-:W-:Y:S02]  /*13c0*/  UIADD3 UR5, UPT, UPT, UR5, UR8, URZ ;  /* 0x0000000805057290 */ /* 0x000fe4000fffe0ff */
[----:B------:R-:W-:-:S04]  /*13d0*/  USHF.L.U32 UR4, UR6, UR4, URZ ;  /* 0x0000000406047299 */ /* 0x000fc800080006ff */
[----:B------:R-:W-:Y:S02]  /*13e0*/  MOV R3, UR5 ;  /* 0x0000000500037c02 */ /* 0x000fe40008000f00 */
[----:B------:R-:W-:-:S07]  /*13f0*/  IMAD.U32 R2, RZ, RZ, UR4 ;  /* 0x00000004ff027e24 */ /* 0x000fce000f8e00ff */
.L_x_18:
[----:B------:R-:W1:Y:S01]  /*1400*/  S2UR UR36, SR_CTAID.Z ;  /* 0x00000000002479c3 */ /* 0x000e620000002700 */
[----:B------:R-:W-:Y:S02]  /*1410*/  UISETP.GE.AND UP0, UPT, UR25, 0x1, UPT ;  /* 0x000000011900788c */ /* 0x000fe4000bf06270 */
[----:B------:R-:W-:Y:S02]  /*1420*/  ULOP3.LUT UR21, UR21, 0xffff, URZ, 0xc0, !UPT ;  /* 0x0000ffff15157892 */ /* 0x000fe4000f8ec0ff */
[----:B------:R-:W-:Y:S02]  /*1430*/  UISETP.NE.AND UP3, UPT, UR23, 0x2, UPT ;  /* 0x000000021700788c */ /* 0x000fe4000bf65270 */
[----:B------:R-:W-:Y:S02]  /*1440*/  ULOP3.LUT UR22, UR22, 0xc00, URZ, 0xc0, !UPT ;  /* 0x00000c0016167892 */ /* 0x000fe4000f8ec0ff */
[----:B------:R-:W-:Y:S02]  /*1450*/  ULOP3.LUT UR44, UR44, 0x40, URZ, 0xc0, !UPT ;  /* 0x000000402c2c7892 */ /* 0x000fe4000f8ec0ff */
[----:B------:R-:W-:Y:S01]  /*1460*/  USHF.L.U32 UR21, UR11, UR21, URZ ;  /* 0x000000150b157299 */ /* 0x000fe200080006ff */
[----:B------:R-:W-:Y:S11]  /*1470*/  BRA.U !UP0, `(.L_x_19) ;  /* 0x0000000108d47547 */ /* 0x000ff6000b800000 */
[----:B------:R-:W2:Y:S01]  /*1480*/  LDCU.128 UR12, c[0x0][0xb10] ;  /* 0x00016200ff0c77ac */ /* 0x000ea20008000c00 */
[----:B------:R-:W3:Y:S01]  /*1490*/  LDCU UR6, c[0x0][0x370] ;  /* 0x00006e00ff0677ac */ /* 0x000ee20008000800 */
[----:B------:R-:W4:Y:S01]  /*14a0*/  LDCU UR5, c[0x0][0x374] ;  /* 0x00006e80ff0577ac */ /* 0x000f220008000800 */
[----:B------:R-:W1:Y:S01]  /*14b0*/  LDCU UR28, c[0x0][0xb0c] ;  /* 0x00016180ff1c77ac */ /* 0x000e620008000800 */
[----:B------:R-:W1:Y:S01]  /*14c0*/  LDCU UR7, c[0x0][0xb20] ;  /* 0x00016400ff0777ac */ /* 0x000e620008000800 */
[----:B------:R-:W1:Y:S01]  /*14d0*/  LDCU.64 UR8, c[0x0][0xb28] ;  /* 0x00016500ff0877ac */ /* 0x000e620008000a00 */
[----:B--2---:R-:W-:Y:S02]  /*14e0*/  UISETP.NE.AND UP0, UPT, UR14, 0x1, UPT ;  /* 0x000000010e00788c */ /* 0x004fe4000bf05270 */
[----:B----4-:R-:W-:Y:S02]  /*14f0*/  UIMAD.WIDE.U32 UR10, UR5, UR15, URZ ;  /* 0x0000000f050a72a5 */ /* 0x010fe4000f8e00ff */
[----:B---3--:R-:W-:-:S02]  /*1500*/  UIMAD.WIDE.U32 UR18, UR6, UR12, URZ ;  /* 0x0000000c061272a5 */ /* 0x008fc4000f8e00ff */
[----:B-1----:R-:W-:Y:S02]  /*1510*/  UISETP.NE.AND UP1, UPT, UR28, 0x1, UPT ;  /* 0x000000011c00788c */ /* 0x002fe4000bf25270 */
[----:B------:R-:W-:Y:S01]  /*1520*/  UISETP.NE.AND UP2, UPT, UR25, 0x1, UPT ;  /* 0x000000011900788c */ /* 0x000fe2000bf45270 */
[----:B------:R-:W-:Y:S02]  /*1530*/  UMOV UR10, UR11 ;  /* 0x0000000b000a7c82 */ /* 0x000fe40008000000 */
[----:B------:R-:W-:Y:S01]  /*1540*/  UMOV UR18, UR19 ;  /* 0x0000001300127c82 */ /* 0x000fe20008000000 */
[----:B------:R-:W-:Y:S02]  /*1550*/  @UP0 USHF.R.U32.HI UR5, URZ, UR7, UR10 ;  /* 0x00000007ff050299 */ /* 0x000fe4000801160a */
[----:B------:R-:W-:Y:S02]  /*1560*/  UIMAD.WIDE.U32 UR26, UR20, UR15, URZ ;  /* 0x0000000f141a72a5 */ /* 0x000fe4000f8e00ff */
[----:B------:R-:W-:-:S02]  /*1570*/  UIMAD.WIDE.U32 UR10, UR5, UR8, URZ ;  /* 0x00000008050a72a5 */ /* 0x000fc4000f8e00ff */
[----:B------:R-:W-:Y:S02]  /*1580*/  @UP1 USHF.R.U32.HI UR6, URZ, UR13, UR18 ;  /* 0x0000000dff061299 */ /* 0x000fe40008011612 */
[----:B------:R-:W-:Y:S02]  /*1590*/  UIMAD.WIDE.U32 UR16, UR24, UR12, URZ ;  /* 0x0000000c181072a5 */ /* 0x000fe4000f8e00ff */
[----:B------:R-:W-:Y:S01]  /*15a0*/  UIMAD.WIDE.U32 UR18, UR6, UR8, URZ ;  /* 0x00000008061272a5 */ /* 0x000fe2000f8e00ff */
[----:B------:R-:W-:Y:S01]  /*15b0*/  UMOV UR4, UR27 ;  /* 0x0000001b00047c82 */ /* 0x000fe20008000000 */
[----:B------:R-:W-:Y:S01]  /*15c0*/  UMOV UR10, UR11 ;  /* 0x0000000b000a7c82 */ /* 0x000fe20008000000 */
[----:B------:R-:W-:Y:S02]  /*15d0*/  USHF.R.U32.HI UR4, URZ, UR7, UR4 ;  /* 0x00000007ff047299 */ /* 0x000fe40008011604 */
[----:B------:R-:W-:Y:S02]  /*15e0*/  @UP2 USHF.R.U32.HI UR5, URZ, UR9, UR10 ;  /* 0x00000009ff052299 */ /* 0x000fe4000801160a */
[----:B------:R-:W-:Y:S01]  /*15f0*/  UMOV UR7, UR19 ;  /* 0x0000001300077c82 */ /* 0x000fe20008000000 */
[----:B------:R-:W-:Y:S01]  /*1600*/  UMOV UR16, UR17 ;  /* 0x0000001100107c82 */ /* 0x000fe20008000000 */
[----:B------:R-:W-:-:S02]  /*1610*/  @UP2 USHF.R.U32.HI UR6, URZ, UR9, UR7 ;  /* 0x00000009ff062299 */ /* 0x000fc40008011607 */
[----:B------:R-:W-:Y:S02]  /*1620*/  USHF.R.U32.HI UR13, URZ, UR13, UR16 ;  /* 0x0000000dff0d7299 */ /* 0x000fe40008011610 */
[----:B------:R-:W-:Y:S02]  /*1630*/  USEL UR4, UR20, UR4, !UP0 ;  /* 0x0000000414047287 */ /* 0x000fe4000c000000 */
[----:B------:R-:W-:Y:S02]  /*1640*/  UIMAD UR7, UR5, UR25, URZ ;  /* 0x00000019050772a4 */ /* 0x000fe4000f8e02ff */
[----:B------:R-:W-:Y:S02]  /*1650*/  USEL UR5, UR24, UR13, !UP1 ;  /* 0x0000000d18057287 */ /* 0x000fe4000c800000 */
[----:B------:R-:W-:Y:S02]  /*1660*/  UIMAD UR12, UR6, UR25, URZ ;  /* 0x00000019060c72a4 */ /* 0x000fe4000f8e02ff */
[----:B------:R-:W-:-:S02]  /*1670*/  UISETP.GE.AND UP0, UPT, UR4, UR7, UPT ;  /* 0x000000070400728c */ /* 0x000fc4000bf06270 */
[----:B------:R-:W-:Y:S02]  /*1680*/  UIMAD.WIDE.U32 UR10, UR4, UR8, URZ ;  /* 0x00000008040a72a5 */ /* 0x000fe4000f8e00ff */
[----:B------:R-:W-:Y:S02]  /*1690*/  UISETP.GE.OR UP0, UPT, UR5, UR12, UP0 ;  /* 0x0000000c0500728c */ /* 0x000fe40008706670 */
[----:B------:R-:W-:Y:S02]  /*16a0*/  UIMAD.WIDE.U32 UR12, UR5, UR8, URZ ;  /* 0x00000008050c72a5 */ /* 0x000fe4000f8e00ff */
[----:B------:R-:W-:Y:S01]  /*16b0*/  UIADD3 UR10, UPT, UPT, -UR4, URZ, URZ ;  /* 0x000000ff040a7290 */ /* 0x000fe2000fffe1ff */
[----:B------:R-:W-:Y:S01]  /*16c0*/  UMOV UR8, UR11 ;  /* 0x0000000b00087c82 */ /* 0x000fe20008000000 */
[----:B------:R-:W-:Y:S02]  /*16d0*/  UIADD3 UR11, UPT, UPT, -UR5, URZ, URZ ;  /* 0x000000ff050b7290 */ /* 0x000fe4000fffe1ff */
[----:B------:R-:W-:-:S03]  /*16e0*/  USHF.R.U32.HI UR8, URZ, UR9, UR8 ;  /* 0x00000009ff087299 */ /* 0x000fc60008011608 */
[----:B------:R-:W-:Y:S01]  /*16f0*/  @!UP0 UMOV UR7, UR13 ;  /* 0x0000000d00078c82 */ /* 0x000fe20008000000 */
[----:B------:R-:W-:Y:S02]  /*1700*/  UIMAD UR20, UR14, UR10, UR20 ;  /* 0x0000000a0e1472a4 */ /* 0x000fe4000f8e0214 */
[----:B------:R-:W-:Y:S02]  /*1710*/  USEL UR8, UR4, UR8, !UP2 ;  /* 0x0000000804087287 */ /* 0x000fe4000d000000 */
[----:B------:R-:W-:Y:S02]  /*1720*/  @!UP0 USHF.R.U32.HI UR7, URZ, UR9, UR7 ;  /* 0x00000009ff078299 */ /* 0x000fe40008011607 */
[----:B------:R-:W-:Y:S02]  /*1730*/  UIADD3 UR9, UPT, UPT, -UR8, URZ, URZ ;  /* 0x000000ff08097290 */ /* 0x000fe4000fffe1ff */
[----:B------:R-:W-:Y:S02]  /*1740*/  @!UP0 USEL UR7, UR5, UR7, !UP2 ;  /* 0x0000000705078287 */ /* 0x000fe4000d000000 */
[----:B------:R-:W-:-:S02]  /*1750*/  UIMAD UR9, UR25, UR9, UR4 ;  /* 0x00000009190972a4 */ /* 0x000fc4000f8e0204 */
[----:B------:R-:W-:Y:S02]  /*1760*/  @!UP0 UIADD3 UR8, UPT, UPT, UR8, -UR7, URZ ;  /* 0x8000000708088290 */ /* 0x000fe4000fffe0ff */
[----:B------:R-:W-:Y:S02]  /*1770*/  @!UP0 UIMAD UR6, UR9, UR6, UR7 ;  /* 0x00000006090682a4 */ /* 0x000fe4000f8e0207 */
[----:B------:R-:W-:Y:S02]  /*1780*/  @!UP0 UIMAD UR4, UR8, UR25, UR5 ;  /* 0x00000019080482a4 */ /* 0x000fe4000f8e0205 */
[----:B------:R-:W-:Y:S02]  /*1790*/  UIMAD UR24, UR28, UR11, UR24 ;  /* 0x0000000b1c1872a4 */ /* 0x000fe4000f8e0218 */
[----:B------:R-:W-:Y:S01]  /*17a0*/  UIMAD UR20, UR4, UR14, UR20 ;  /* 0x0000000e041472a4 */ /* 0x000fe2000f8e0214 */
[----:B------:R-:W-:Y:S02]  /*17b0*/  @!UP0 UMOV UR5, UR6 ;  /* 0x0000000600058c82 */ /* 0x000fe40008000000 */
[----:B------:R-:W-:-:S12]  /*17c0*/  UIMAD UR24, UR5, UR28, UR24 ;  /* 0x0000001c051872a4 */ /* 0x000fd8000f8e0218 */
.L_x_19:
[----:B------:R-:W-:-:S09]  /*17d0*/  UISETP.NE.AND UP0, UPT, UR29, 0x1, UPT ;  /* 0x000000011d00788c */ /* 0x000fd2000bf05270 */
[----:B------:R-:W-:Y:S05]  /*17e0*/  BRA.U UP0, `(.L_x_20) ;  /* 0x0000000100447547 */ /* 0x000fea000b800000 */
[----:B------:R-:W2:Y:S01]  /*17f0*/  LDCU.128 UR8, c[0x0][0xb10] ;  /* 0x00016200ff0877ac */ /* 0x000ea20008000c00 */
[----:B------:R-:W3:Y:S01]  /*1800*/  LDCU UR12, c[0x0][0xb0c] ;  /* 0x00016180ff0c77ac */ /* 0x000ee20008000800 */
[----:B------:R-:W4:Y:S01]  /*1810*/  LDCU UR13, c[0x0][0xb20] ;  /* 0x00016400ff0d77ac */ /* 0x000f220008000800 */
[----:B--2---:R-:W-:Y:S02]  /*1820*/  UIMAD.WIDE.U32 UR6, UR24, UR8, URZ ;  /* 0x00000008180672a5 */ /* 0x004fe4000f8e00ff */
[----:B------:R-:W-:Y:S02]  /*1830*/  UIMAD.WIDE.U32 UR4, UR20, UR11, URZ ;  /* 0x0000000b140472a5 */ /* 0x000fe4000f8e00ff */
[----:B---3--:R-:W-:Y:S02]  /*1840*/  UISETP.NE.AND UP1, UPT, UR12, 0x1, UPT ;  /* 0x000000010c00788c */ /* 0x008fe4000bf25270 */
[----:B------:R-:W-:Y:S01]  /*1850*/  UISETP.NE.AND UP0, UPT, UR10, 0x1, UPT ;  /* 0x000000010a00788c */ /* 0x000fe2000bf05270 */
[----:B------:R-:W-:-:S02]  /*1860*/  UMOV UR6, UR7 ;  /* 0x0000000700067c82 */ /* 0x000fc40008000000 */
[----:B------:R-:W-:Y:S01]  /*1870*/  UMOV UR4, UR5 ;  /* 0x0000000500047c82 */ /* 0x000fe20008000000 */
[----:B------:R-:W-:Y:S02]  /*1880*/  USHF.R.U32.HI UR6, URZ, UR9, UR6 ;  /* 0x00000009ff067299 */ /* 0x000fe40008011606 */
[----:B----4-:R-:W-:Y:S02]  /*1890*/  USHF.R.U32.HI UR4, URZ, UR13, UR4 ;  /* 0x0000000dff047299 */ /* 0x010fe40008011604 */
[----:B------:R-:W-:Y:S02]  /*18a0*/  USEL UR5, UR24, UR6, !UP1 ;  /* 0x0000000618057287 */ /* 0x000fe4000c800000 */
[----:B------:R-:W-:-:S04]  /*18b0*/  USEL UR4, UR20, UR4, !UP0 ;  /* 0x0000000414047287 */ /* 0x000fc8000c000000 */
[----:B------:R-:W-:Y:S02]  /*18c0*/  UIADD3 UR6, UPT, UPT, UR5, -UR4, URZ ;  /* 0x8000000405067290 */ /* 0x000fe4000fffe0ff */
[----:B------:R-:W-:Y:S02]  /*18d0*/  UIADD3 UR4, UPT, UPT, -UR5, UR4, URZ ;  /* 0x0000000405047290 */ /* 0x000fe4000fffe1ff */
[----:B------:R-:W-:Y:S02]  /*18e0*/  UIMAD UR20, UR6, UR10, UR20 ;  /* 0x0000000a061472a4 */ /* 0x000fe4000f8e0214 */
[----:B------:R-:W-:-:S12]  /*18f0*/  UIMAD UR24, UR4, UR12, UR24 ;  /* 0x0000000c041872a4 */ /* 0x000fd8000f8e0218 */
.L_x_20:
[----:B------:R-:W-:Y:S05]  /*1900*/  BRA.U !UP6, `(.L_x_21) ;  /* 0x000000010e0c7547 */ /* 0x000fea000b800000 */
[----:B------:R-:W-:Y:S01]  /*1910*/  UCGABAR_WAIT ;  /* 0x0000000000007dc7 */ /* 0x000fe20008000000 */
[----:B------:R-:W-:Y:S01]  /*1920*/  CCTL.IVALL ;  /* 0x00000000ff00798f */ /* 0x000fe20002000000 */
[----:B------:R-:W-:Y:S05]  /*1930*/  BRA `(.L_x_22) ;  /* 0x0000000000047947 */ /* 0x000fea0003800000 */
.L_x_21:
[----:B------:R-:W-:Y:S06]  /*1940*/  BAR.SYNC.DEFER_BLOCKING 0x0 ;  /* 0x0000000000007b1d */ /* 0x000fec0000010000 */
.L_x_22:
[----:B------:R-:W-:Y:S05]  /*1950*/  BRA.U UP3, `(.L_x_23) ;  /* 0x0000001903207547 */ /* 0x000fea000b800000 */
[----:B------:R-:W2:Y:S01]  /*1960*/  LDCU UR6, c[0x0][0x38c] ;  /* 0x00007180ff0677ac */ /* 0x000ea20008000800 */
[----:B------:R-:W-:Y:S01]  /*1970*/  PLOP3.LUT P1, PT, PT, PT, UP4, 0x80, 0x8 ;  /* 0x000000000008781c */ /* 0x000fe20003f2f048 */
[----:B------:R-:W-:Y:S01]  /*1980*/  IMAD.MOV.U32 R12, RZ, RZ, 0x1 ;  /* 0x00000001ff0c7424 */ /* 0x000fe200078e00ff */
[----:B------:R-:W-:Y:S02]  /*1990*/  ISETP.NE.AND P2, PT, R0, RZ, P3 ;  /* 0x000000ff0000720c */ /* 0x000fe40001f45270 */
[----:B------:R-:W-:Y:S02]  /*19a0*/  CS2R R10, SRZ ;  /* 0x00000000000a7805 */ /* 0x000fe4000001ff00 */
[----:B------:R-:W-:Y:S01]  /*19b0*/  PLOP3.LUT P1, PT, P1, PT, PT, 0x8, 0x80 ;  /* 0x000000000080781c */ /* 0x000fe20000f2e170 */
[----:B------:R-:W-:Y:S01]  /*19c0*/  IMAD.MOV.U32 R9, RZ, RZ, RZ ;  /* 0x000000ffff097224 */ /* 0x000fe200078e00ff */
[----:B------:R-:W3:Y:S01]  /*19d0*/  LDCU UR38, c[0x0][0x370] ;  /* 0x00006e00ff2677ac */ /* 0x000ee20008000800 */
[----:B------:R-:W-:Y:S01]  /*19e0*/  IMAD.MOV.U32 R8, RZ, RZ, 0x1 ;  /* 0x00000001ff087424 */ /* 0x000fe200078e00ff */
[----:B------:R-:W4:Y:S01]  /*19f0*/  LDCU.64 UR26, c[0x0][0x348] ;  /* 0x00006900ff1a77ac */ /* 0x000f220008000a00 */
[----:B------:R-:W-:Y:S01]  /*1a00*/  ULEA.HI UR42, UR22, UR44, URZ, 0x1a ;  /* 0x0000002c162a7291 */ /* 0x000fe2000f8fd0ff */
[----:B------:R-:W1:Y:S01]  /*1a10*/  LDCU UR37, c[0x0][0x374] ;  /* 0x00006e80ff2577ac */ /* 0x000e620008000800 */
[----:B--2---:R-:W-:-:S02]  /*1a20*/  UIADD3 UR5, UPT, UPT, UR6, 0x3f, URZ ;  /* 0x0000003f06057890 */ /* 0x004fc4000fffe0ff */
[----:B------:R-:W-:Y:S02]  /*1a30*/  UIADD3 UR48, UPT, UPT, UR6, 0x7e, URZ ;  /* 0x0000007e06307890 */ /* 0x000fe4000fffe0ff */
[----:B------:R-:W-:Y:S01]  /*1a40*/  USHF.R.S32.HI UR4, URZ, 0x1f, UR5 ;  /* 0x0000001fff047899 */ /* 0x000fe20008011405 */
[----:B------:R-:W-:-:S03]  /*1a50*/  UMOV UR7, URZ ;  /* 0x000000ff00077c82 */ /* 0x000fc60008000000 */
[----:B------:R-:W-:Y:S02]  /*1a60*/  ULEA.HI UR4, UR4, UR5, URZ, 0x6 ;  /* 0x0000000504047291 */ /* 0x000fe4000f8f30ff */
[----:B------:R-:W-:Y:S02]  /*1a70*/  UIADD3 UR5, UPT, UPT, UR6, -0x1, URZ ;  /* 0xffffffff06057890 */ /* 0x000fe4000fffe0ff */
[----:B------:R-:W-:Y:S02]  /*1a80*/  USHF.R.S32.HI UR40, URZ, 0x6, UR4 ;  /* 0x00000006ff287899 */ /* 0x000fe40008011404 */
[----:B------:R-:W-:Y:S02]  /*1a90*/  UISETP.GE.U32.AND UP1, UPT, UR5, -0x7f, UPT ;  /* 0xffffff810500788c */ /* 0x000fe4000bf26070 */
[----:B------:R-:W-:-:S04]  /*1aa0*/  UISETP.LT.U32.AND UP0, UPT, UR40, 0xd, UPT ;  /* 0x0000000d2800788c */ /* 0x000fc8000bf01070 */
[----:B------:R-:W-:Y:S02]  /*1ab0*/  USEL UR39, UR40, 0xd, UP0 ;  /* 0x0000000d28277887 */ /* 0x000fe40008000000 */
[----:B------:R-:W-:Y:S02]  /*1ac0*/  UISETP.NE.AND UP0, UPT, UR23, URZ, UPT ;  /* 0x000000ff1700728c */ /* 0x000fe4000bf05270 */
[----:B------:R-:W-:Y:S02]  /*1ad0*/  UIADD3 UR4, UPT, UPT, UR39, -0x1, URZ ;  /* 0xffffffff27047890 */ /* 0x000fe4000fffe0ff */
[----:B------:R-:W-:Y:S02]  /*1ae0*/  @UP1 UIADD3 UR4, UPT, UPT, UR39, URZ, URZ ;  /* 0x000000ff27041290 */ /* 0x000fe4000fffe0ff */
[----:B------:R-:W-:Y:S02]  /*1af0*/  USEL UR23, UR46, 0x2, UP0 ;  /* 0x000000022e177887 */ /* 0x000fe40008000000 */
[----:B------:R-:W-:-:S02]  /*1b00*/  UIADD3 UR43, UPT, UPT, UR40, -UR39, URZ ;  /* 0x80000027282b7290 */ /* 0x000fc4000fffe0ff */
[----:B------:R-:W-:Y:S02]  /*1b10*/  UIADD3 UR25, UPT, UPT, UR4, 0x1, URZ ;  /* 0x0000000104197890 */ /* 0x000fe4000fffe0ff */
[----:B-1-34-:R-:W-:-:S12]  /*1b20*/  UIADD3 UR41, UPT, UPT, -UR4, URZ, URZ ;  /* 0x000000ff04297290 */ /* 0x01afd8000fffe1ff */
.L_x_43:
[----:B------:R-:W-:Y:S01]  /*1b30*/  UISETP.NE.AND UP0, UPT, UR47, URZ, UPT ;  /* 0x000000ff2f00728c */ /* 0x000fe2000bf05270 */
[----:B------:R-:W1:Y:S08]  /*1b40*/  S2UR UR47, SR_CgaCtaId ;  /* 0x00000000002f79c3 */ /* 0x000e700000008800 */
[----:B------:R-:W-:Y:S05]  /*1b50*/  BRA.U UP0, `(.L_x_24) ;  /* 0x0000000100347547 */ /* 0x000fea000b800000 */
[----:B------:R-:W2:Y:S01]  /*1b60*/  S2R R0, SR_CgaCtaId ;  /* 0x0000000000007919 */ /* 0x000ea20000008800 */
[----:B------:R-:W-:-:S04]  /*1b70*/  MOV R2, 0x400 ;  /* 0x0000040000027802 */ /* 0x000fc80000000f00 */
[----:B--2---:R-:W-:Y:S02]  /*1b80*/  LEA R0, R0, R2, 0x18 ;  /* 0x0000000200007211 */ /* 0x004fe400078ec0ff */
[----:B------:R-:W-:-:S03]  /*1b90*/  SHF.L.U32 R2, R8, 0x1f, RZ ;  /* 0x0000001f08027819 */ /* 0x000fc600000006ff */
[----:B------:R-:W-:-:S04]  /*1ba0*/  IMAD R0, R9, 0x8, R0 ;  /* 0x0000000809007824 */ /* 0x000fc800078e0200 */
[----:B------:R-:W2:Y:S02]  /*1bb0*/  SYNCS.PHASECHK.TRANS64.TRYWAIT P0, [R0+URZ+0x190], R2 ;  /* 0x00019002000075a7 */ /* 0x000ea400080011ff */
[----:B--2---:R-:W-:Y:S05]  /*1bc0*/  @!P0 BRA `(.L_x_25) ;  /* 0x0000007800148947 */ /* 0x004fea0003800000 */
.L_x_159:
[----:B------:R-:W-:Y:S01]  /*1bd0*/  VIADD R9, R9, 0x1 ;  /* 0x0000000109097836 */ /* 0x000fe20000000000 */
[----:B------:R2:W-:Y:S04]  /*1be0*/  SYNCS.ARRIVE.TRANS64.A1T0 RZ, [R0+URZ+0x180], RZ ;  /* 0x000180ff00ff79a7 */ /* 0x0005e800081000ff */
[----:B------:R-:W-:-:S04]  /*1bf0*/  ISETP.NE.AND P0, PT, R9, 0x2, PT ;  /* 0x000000020900780c */ /* 0x000fc80003f05270 */
[----:B------:R-:W-:Y:S02]  /*1c00*/  SEL R9, R9, RZ, P0 ;  /* 0x000000ff09097207 */ /* 0x000fe40000000000 */
[----:B--2---:R-:W-:-:S04]  /*1c10*/  SEL R0, RZ, 0x1, P0 ;  /* 0x00000001ff007807 */ /* 0x004fc80000000000 */
[----:B------:R-:W-:-:S07]  /*1c20*/  LOP3.LUT R8, R8, R0, RZ, 0x3c, !PT ;  /* 0x0000000008087212 */ /* 0x000fce00078e3cff */
.L_x_24:
[----:B------:R-:W-:Y:S01]  /*1c30*/  UMOV UR6, 0x400 ;  /* 0x0000040000067882 */ /* 0x000fe20000000000 */
[----:B------:R-:W-:Y:S01]  /*1c40*/  SHF.L.U32 R0, R12, 0x1f, RZ ;  /* 0x0000001f0c007819 */ /* 0x000fe200000006ff */
[----:B-1----:R-:W-:Y:S02]  /*1c50*/  ULEA UR6, UR47, UR6, 0x18 ;  /* 0x000000062f067291 */ /* 0x002fe4000f8ec0ff */
[----:B------:R-:W-:Y:S02]  /*1c60*/  UISETP.GE.U32.AND UP0, UPT, UR48, 0x7f, UPT ;  /* 0x0000007f3000788c */ /* 0x000fe4000bf06070 */
[----:B------:R-:W-:Y:S02]  /*1c70*/  ULEA UR4, UR7, UR6, 0x3 ;  /* 0x0000000607047291 */ /* 0x000fe4000f8e18ff */
[----:B------:R-:W-:Y:S01]  /*1c80*/  ULEA UR11, UR20, UR44, 0x7 ;  /* 0x0000002c140b7291 */ /* 0x000fe2000f8e38ff */
[----:B------:R-:W-:-:S06]  /*1c90*/  UMOV UR13, URZ ;  /* 0x000000ff000d7c82 */ /* 0x000fcc0008000000 */
[----:B------:R1:W2:Y:S01]  /*1ca0*/  SYNCS.PHASECHK.TRANS64.TRYWAIT P0, [UR4+0x68], R0 ;  /* 0x00006800ff0075a7 */ /* 0x0002a20008001104 */
[----:B------:R-:W-:-:S04]  /*1cb0*/  ULEA.HI UR4, UR24, UR24, URZ, 0x1 ;  /* 0x0000001818047291 */ /* 0x000fc8000f8f08ff */
[----:B------:R-:W-:-:S04]  /*1cc0*/  USHF.L.U32 UR4, UR4, 0x6, URZ ;  /* 0x0000000604047899 */ /* 0x000fc800080006ff */
[----:B------:R-:W-:-:S04]  /*1cd0*/  ULOP3.LUT UR35, UR4, 0xffffff80, URZ, 0xc0, !UPT ;  /* 0xffffff8004237892 */ /* 0x000fc8000f8ec0ff */
[----:B------:R-:W-:Y:S01]  /*1ce0*/  UIADD3 UR35, UPT, UPT, UR42, UR35, URZ ;  /* 0x000000232a237290 */ /* 0x000fe2000fffe0ff */
[----:B------:R-:W-:Y:S11]  /*1cf0*/  BRA.U !UP0, `(.L_x_26) ;  /* 0x0000000108c47547 */ /* 0x000ff6000b800000 */
[----:B------:R-:W-:Y:S01]  /*1d00*/  UMOV UR16, UR41 ;  /* 0x0000002900107c82 */ /* 0x000fe20008000000 */
[----:B------:R-:W-:Y:S01]  /*1d10*/  UMOV UR4, UR7 ;  /* 0x0000000700047c82 */ /* 0x000fe20008000000 */
[----:B------:R-:W-:-:S05]  /*1d20*/  UMOV UR34, URZ ;  /* 0x000000ff00227c82 */ /* 0x000fca0008000000 */
.L_x_32:
[----:B------:R-:W-:Y:S01]  /*1d30*/  ULEA UR33, UR4, UR6, 0x3 ;  /* 0x0000000604217291 */ /* 0x000fe2000f8e18ff */
[----:B------:R-:W-:Y:S01]  /*1d40*/  @P3 MOV R2, 0x8000 ;  /* 0x0000800000023802 */ /* 0x000fe20000000f00 */
[----:B--234-:R-:W-:Y:S10]  /*1d50*/  @P0 BRA `(.L_x_27) ;  /* 0x00000000000c0947 */ /* 0x01cff40003800000 */
[----:B------:R-:W-:-:S04]  /*1d60*/  SHF.L.U32 R3, R12, 0x1f, RZ ;  /* 0x0000001f0c037819 */ /* 0x000fc800000006ff */
[----:B------:R-:W2:Y:S02]  /*1d70*/  SYNCS.PHASECHK.TRANS64.TRYWAIT P0, [UR33+0x68], R3 ;  /* 0x00006803ff0075a7 */ /* 0x000ea40008001121 */
[----:B--2---:R-:W-:Y:S05]  /*1d80*/  @!P0 BRA `(.L_x_28) ;  /* 0x0000007400b88947 */ /* 0x004fea0003800000 */
.L_x_27:
[----:B------:R2:W-:Y:S01]  /*1d90*/  @P3 SYNCS.ARRIVE.TRANS64 RZ, [UR33], R2 ;  /* 0x00000002ffff39a7 */ /* 0x0005e20008000021 */
[----:B------:R-:W-:Y:S02]  /*1da0*/  ULOP3.LUT UR5, UR23, 0x2, URZ, 0xfc, !UPT ;  /* 0x0000000217057892 */ /* 0x000fe4000f8efcff */
[----:B------:R-:W-:Y:S02]  /*1db0*/  UIADD3 UR16, UPT, UPT, UR16, 0x1, URZ ;  /* 0x0000000110107890 */ /* 0x000fe4000fffe0ff */
[----:B------:R-:W-:Y:S02]  /*1dc0*/  UISETP.NE.AND UP0, UPT, UR5, 0x2, UPT ;  /* 0x000000020500788c */ /* 0x000fe4000bf05270 */
[----:B------:R-:W-:-:S07]  /*1dd0*/  UISETP.NE.AND UP2, UPT, UR16, 0x1, UPT ;  /* 0x000000011000788c */ /* 0x000fce000bf45270 */
[----:B------:R-:W-:Y:S05]  /*1de0*/  BRA.U UP0, `(.L_x_29) ;  /* 0x0000000100047547 */ /* 0x000fea000b800000 */
[----:B------:R-:W-:Y:S05]  /*1df0*/  BPT.TRAP 0x1 ;  /* 0x000000040000795c */ /* 0x000fea0000300000 */
.L_x_29:
[----:B------:R-:W-:Y:S04]  /*1e00*/  BSSY.RECONVERGENT B0, `(.L_x_30) ;  /* 0x0000003000007945 */ /* 0x000fe80003800200 */
[----:B------:R-:W-:Y:S05]  /*1e10*/  @!P2 BRA `(.L_x_31) ;  /* 0x000000000004a947 */ /* 0x000fea0003800000 */
[----:B------:R-:W-:Y:S05]  /*1e20*/  BPT.TRAP 0x1 ;  /* 0x000000040000795c */ /* 0x000fea0000300000 */
.L_x_31:
[----:B------:R-:W-:Y:S05]  /*1e30*/  BSYNC.RECONVERGENT B0 ;  /* 0x0000000000007941 */ /* 0x000fea0003800200 */
.L_x_30:
[----:B------:R-:W-:Y:S02]  /*1e40*/  UIADD3 UR5, UPT, UPT, UR4, 0x1, URZ ;  /* 0x0000000104057890 */ /* 0x000fe4000fffe0ff */
[----:B------:R-:W-:Y:S02]  /*1e50*/  UIADD3 UR14, UP1, UPT, UR26, 0x80, URZ ;  /* 0x000000801a0e7890 */ /* 0x000fe4000ff3e0ff */
[----:B------:R-:W-:Y:S02]  /*1e60*/  UISETP.NE.AND UP0, UPT, UR5, 0xd, UPT ;  /* 0x0000000d0500788c */ /* 0x000fe4000bf05270 */
[----:B------:R-:W-:Y:S02]  /*1e70*/  ULOP3.LUT UR33, UR33, 0xfefffff8, URZ, 0xc0, !UPT ;  /* 0xfefffff821217892 */ /* 0x000fe4000f8ec0ff */
[----:B------:R-:W-:Y:S02]  /*1e80*/  USEL UR8, URZ, 0x1, UP0 ;  /* 0x00000001ff087887 */ /* 0x000fe40008000000 */
[----:B------:R-:W-:-:S02]  /*1e90*/  USEL UR7, UR5, URZ, UP0 ;  /* 0x000000ff05077287 */ /* 0x000fc40008000000 */
[----:B------:R-:W-:Y:S02]  /*1ea0*/  UIADD3.X UR15, UPT, UPT, URZ, UR27, URZ, UP1, !UPT ;  /* 0x0000001bff0f7290 */ /* 0x000fe40008ffe4ff */
[----:B------:R-:W-:Y:S01]  /*1eb0*/  ULEA UR5, UR7, UR6, 0x3 ;  /* 0x0000000607057291 */ /* 0x000fe2000f8e18ff */
[----:B------:R-:W-:Y:S01]  /*1ec0*/  LOP3.LUT R12, R12, UR8, RZ, 0x3c, !PT ;  /* 0x000000080c0c7c12 */ /* 0x000fe2000f8e3cff */
[----:B------:R-:W-:Y:S02]  /*1ed0*/  USHF.L.U32 UR8, UR4, 0xd, URZ ;  /* 0x0000000d04087899 */ /* 0x000fe400080006ff */
[----:B------:R-:W-:Y:S01]  /*1ee0*/  UIADD3 UR4, UP0, UPT, UR26, 0x180, URZ ;  /* 0x000001801a047890 */ /* 0x000fe2000ff1e0ff */
[----:B-1----:R-:W-:Y:S01]  /*1ef0*/  SHF.L.U32 R0, R12, 0x1f, RZ ;  /* 0x0000001f0c007819 */ /* 0x002fe200000006ff */
[----:B------:R-:W-:Y:S02]  /*1f00*/  ULEA UR32, UR22, UR8, 0x1 ;  /* 0x0000000816207291 */ /* 0x000fe4000f8e08ff */
[----:B------:R-:W-:Y:S01]  /*1f10*/  UPRMT UR13, URZ, 0x5410, UR21 ;  /* 0x00005410ff0d7896 */ /* 0x000fe20008000015 */
[----:B------:R3:W4:Y:S01]  /*1f20*/  SYNCS.PHASECHK.TRANS64.TRYWAIT P0, [UR5+0x68], R0 ;  /* 0x00006800ff0075a7 */ /* 0x0007220008001105 */
[----:B------:R-:W-:-:S02]  /*1f30*/  UIADD3 UR32, UPT, UPT, UR6, 0x4300, UR32 ;  /* 0x0000430006207890 */ /* 0x000fc4000fffe020 */
[----:B------:R-:W-:Y:S02]  /*1f40*/  UIADD3 UR8, UPT, UPT, UR6, 0x1e300, UR8 ;  /* 0x0001e30006087890 */ /* 0x000fe4000fffe008 */
[----:B------:R-:W-:Y:S01]  /*1f50*/  UIADD3.X UR5, UPT, UPT, URZ, UR27, URZ, UP0, !UPT ;  /* 0x0000001bff057290 */ /* 0x000fe200087fe4ff */
[----:B------:R-:W-:Y:S01]  /*1f60*/  UMOV UR18, 0x0 ;  /* 0x0000000000127882 */ /* 0x000fe20000000000 */
[----:B------:R-:W-:Y:S01]  /*1f70*/  UMOV UR19, 0x10000000 ;  /* 0x1000000000137882 */ /* 0x000fe20000000000 */
[----:B------:R-:W-:Y:S01]  /*1f80*/  UMOV UR10, UR34 ;  /* 0x00000022000a7c82 */ /* 0x000fe20008000000 */
[----:B------:R-:W-:Y:S01]  /*1f90*/  UMOV UR12, UR36 ;  /* 0x00000024000c7c82 */ /* 0x000fe20008000000 */
[----:B------:R-:W-:Y:S01]  /*1fa0*/  UMOV UR9, UR33 ;  /* 0x0000002100097c82 */ /* 0x000fe20008000000 */
[----:B------:R1:W-:Y:S03]  /*1fb0*/  UTMALDG.3D.MULTICAST.2CTA [UR32], [UR14], UR13, desc[UR18] ;  /* 0x000012200e0073b4 */ /* 0x0003e6000821180d */
[----:B------:R2:W-:Y:S01]  /*1fc0*/  UTMALDG.3D.2CTA [UR8], [UR4], desc[UR18] ;  /* 0x00001208040075b4 */ /* 0x0005e20008211000 */
[----:B-1----:R-:W-:Y:S01]  /*1fd0*/  UIADD3 UR34, UPT, UPT, UR34, 0x40, URZ ;  /* 0x0000004022227890 */ /* 0x002fe2000fffe0ff */
[----:B------:R-:W-:Y:S01]  /*1fe0*/  UMOV UR13, UR25 ;  /* 0x00000019000d7c82 */ /* 0x000fe20008000000 */
[----:B--2---:R-:W-:Y:S01]  /*1ff0*/  UMOV UR4, UR7 ;  /* 0x0000000700047c82 */ /* 0x004fe20008000000 */
[----:B------:R-:W-:Y:S09]  /*2000*/  BRA.U UP2, `(.L_x_32) ;  /* 0xfffffffd02487547 */ /* 0x000ff2000b83ffff */
.L_x_26:
[----:B------:R-:W-:Y:S01]  /*2010*/  ULEA UR4, UR7, UR6, 0x3 ;  /* 0x0000000607047291 */ /* 0x000fe2000f8e18ff */
[----:B-1-3--:R-:W-:Y:S01]  /*2020*/  SHF.L.U32 R0, R12, 0x1f, RZ ;  /* 0x0000001f0c007819 */ /* 0x00afe200000006ff */
[----:B------:R-:W-:Y:S01]  /*2030*/  @!P1 SYNCS.ARRIVE.TRANS64.A1T0 RZ, [UR6+0x118], RZ ;  /* 0x000118ffffff99a7 */ /* 0x000fe20008100006 */
[----:B------:R-:W-:-:S06]  /*2040*/  UISETP.GT.AND UP0, UPT, UR40, UR39, UPT ;  /* 0x000000272800728c */ /* 0x000fcc000bf04270 */
[----:B--2-4-:R1:W2:Y:S03]  /*2050*/  SYNCS.PHASECHK.TRANS64.TRYWAIT P0, [UR4+0x68], R0 ;  /* 0x00006800ff0075a7 */ /* 0x0142a60008001104 */
[----:B------:R-:W-:Y:S05]  /*2060*/  BRA.U !UP0, `(.L_x_33) ;  /* 0x0000000108c47547 */ /* 0x000fea000b800000 */
[----:B------:R-:W-:Y:S01]  /*2070*/  UIADD3 UR24, UPT, UPT, UR43, UR13, URZ ;  /* 0x0000000d2b187290 */ /* 0x000fe2000fffe0ff */
[----:B------:R-:W-:-:S11]  /*2080*/  UMOV UR4, UR7 ;  /* 0x0000000700047c82 */ /* 0x000fd60008000000 */
.L_x_39:
[----:B------:R-:W-:Y:S01]  /*2090*/  ULEA UR17, UR4, UR6, 0x3 ;  /* 0x0000000604117291 */ /* 0x000fe2000f8e18ff */
[----:B--2---:R-:W-:Y:S01]  /*20a0*/  @P3 MOV R2, 0x8000 ;  /* 0x0000800000023802 */ /* 0x004fe20000000f00 */
[----:B--2-4-:R-:W-:Y:S10]  /*20b0*/  @P0 BRA `(.L_x_34) ;  /* 0x00000000000c0947 */ /* 0x014ff40003800000 */
[----:B------:R-:W-:-:S04]  /*20c0*/  SHF.L.U32 R3, R12, 0x1f, RZ ;  /* 0x0000001f0c037819 */ /* 0x000fc800000006ff */
[----:B------:R-:W2:Y:S02]  /*20d0*/  SYNCS.PHASECHK.TRANS64.TRYWAIT P0, [UR17+0x68], R3 ;  /* 0x00006803ff0075a7 */ /* 0x000ea40008001111 */
[----:B--2---:R-:W-:Y:S05]  /*20e0*/  @!P0 BRA `(.L_x_35) ;  /* 0x0000007000f88947 */ /* 0x004fea0003800000 */
.L_x_34:
[----:B------:R2:W-:Y:S01]  /*20f0*/  @P3 SYNCS.ARRIVE.TRANS64 RZ, [UR17], R2 ;  /* 0x00000002ffff39a7 */ /* 0x0005e20008000011 */
[----:B------:R-:W-:-:S04]  /*2100*/  ULOP3.LUT UR5, UR23, 0x2, URZ, 0xfc, !UPT ;  /* 0x0000000217057892 */ /* 0x000fc8000f8efcff */
[----:B------:R-:W-:-:S09]  /*2110*/  UISETP.NE.AND UP0, UPT, UR5, 0x2, UPT ;  /* 0x000000020500788c */ /* 0x000fd2000bf05270 */
[----:B------:R-:W-:Y:S05]  /*2120*/  BRA.U UP0, `(.L_x_36) ;  /* 0x0000000100047547 */ /* 0x000fea000b800000 */
[----:B------:R-:W-:Y:S05]  /*2130*/  BPT.TRAP 0x1 ;  /* 0x000000040000795c */ /* 0x000fea0000300000 */
.L_x_36:
[----:B------:R-:W-:Y:S04]  /*2140*/  BSSY.RECONVERGENT B0, `(.L_x_37) ;  /* 0x0000003000007945 */ /* 0x000fe80003800200 */
[----:B------:R-:W-:Y:S05]  /*2150*/  @!P2 BRA `(.L_x_38) ;  /* 0x000000000004a947 */ /* 0x000fea0003800000 */
[----:B------:R-:W-:Y:S05]  /*2160*/  BPT.TRAP 0x1 ;  /* 0x000000040000795c */ /* 0x000fea0000300000 */
.L_x_38:
[----:B------:R-:W-:Y:S05]  /*2170*/  BSYNC.RECONVERGENT B0 ;  /* 0x0000000000007941 */ /* 0x000fea0003800200 */
.L_x_37:
[----:B------:R-:W-:Y:S02]  /*2180*/  UIADD3 UR5, UPT, UPT, UR4, 0x1, URZ ;  /* 0x0000000104057890 */ /* 0x000fe4000fffe0ff */
[----:B------:R-:W-:Y:S02]  /*2190*/  USHF.L.U32 UR18, UR13, 0x6, URZ ;  /* 0x000000060d127899 */ /* 0x000fe400080006ff */
[----:B------:R-:W-:Y:S02]  /*21a0*/  UISETP.NE.AND UP0, UPT, UR5, 0xd, UPT ;  /* 0x0000000d0500788c */ /* 0x000fe4000bf05270 */
[----:B------:R-:W-:Y:S02]  /*21b0*/  ULOP3.LUT UR17, UR17, 0xfefffff8, URZ, 0xc0, !UPT ;  /* 0xfefffff811117892 */ /* 0x000fe4000f8ec0ff */
[----:B------:R-:W-:Y:S02]  /*21c0*/  USEL UR8, URZ, 0x1, UP0 ;  /* 0x00000001ff087887 */ /* 0x000fe40008000000 */
[----:B------:R-:W-:-:S02]  /*21d0*/  USEL UR7, UR5, URZ, UP0 ;  /* 0x000000ff05077287 */ /* 0x000fc40008000000 */
[----:B------:R-:W-:Y:S02]  /*21e0*/  UIADD3 UR14, UP0, UPT, UR26, 0x180, URZ ;  /* 0x000001801a0e7890 */ /* 0x000fe4000ff1e0ff */
        /* <DEDUP_REMOVED lines=9> */
[----:B------:R-:W-:Y:S02]  /*2280*/  UIADD3.X UR5, UPT, UPT, URZ, UR27, URZ, UP1, !UPT ;  /* 0x0000001bff057290 */ /* 0x000fe40008ffe4ff */
[----:B------:R-:W-:Y:S02]  /*2290*/  UIADD3 UR8, UPT, UPT, UR6, 0x1e300, UR8 ;  /* 0x0001e30006087890 */ /* 0x000fe4000fffe008 */
[----:B------:R-:W-:Y:S01]  /*22a0*/  UIADD3.X UR15, UPT, UPT, URZ, UR27, URZ, UP0, !UPT ;  /* 0x0000001bff0f7290 */ /* 0x000fe200087fe4ff */
[----:B------:R-:W-:Y:S01]  /*22b0*/  UMOV UR28, 0x0 ;  /* 0x00000000001c7882 */ /* 0x000fe20000000000 */
[----:B------:R-:W-:Y:S01]  /*22c0*/  UMOV UR29, 0x10000000 ;  /* 0x10000000001d7882 */ /* 0x000fe20000000000 */
[----:B------:R-:W-:Y:S01]  /*22d0*/  UMOV UR19, UR35 ;  /* 0x0000002300137c82 */ /* 0x000fe20008000000 */
[----:B------:R-:W-:Y:S01]  /*22e0*/  UMOV UR20, UR36 ;  /* 0x0000002400147c82 */ /* 0x000fe20008000000 */
[----:B------:R-:W-:Y:S01]  /*22f0*/  UMOV UR12, UR36 ;  /* 0x00000024000c7c82 */ /* 0x000fe20008000000 */
[----:B------:R1:W-:Y:S01]  /*2300*/  UTMALDG.3D.MULTICAST.2CTA [UR16], [UR4], UR10, desc[UR28] ;  /* 0x00001c10040073b4 */ /* 0x0003e2000821180a */
[----:B------:R-:W-:Y:S01]  /*2310*/  UMOV UR9, UR17 ;  /* 0x0000001100097c82 */ /* 0x000fe20008000000 */
[----:B------:R-:W-:-:S04]  /*2320*/  UIADD3 UR13, UPT, UPT, UR13, 0x1, URZ ;  /* 0x000000010d0d7890 */ /* 0x000fc8000fffe0ff */
[----:B------:R-:W-:Y:S01]  /*2330*/  UISETP.NE.AND UP0, UPT, UR13, UR24, UPT ;  /* 0x000000180d00728c */ /* 0x000fe2000bf05270 */
[----:B-1----:R-:W-:Y:S01]  /*2340*/  UMOV UR10, UR18 ;  /* 0x00000012000a7c82 */ /* 0x002fe20008000000 */
[----:B------:R-:W-:Y:S01]  /*2350*/  UMOV UR4, UR7 ;  /* 0x0000000700047c82 */ /* 0x000fe20008000000 */
[----:B------:R3:W-:Y:S06]  /*2360*/  UTMALDG.3D.2CTA [UR8], [UR14], desc[UR28] ;  /* 0x00001c080e0075b4 */ /* 0x0007ec0008211000 */
[----:B---3--:R-:W-:Y:S05]  /*2370*/  BRA.U UP0, `(.L_x_39) ;  /* 0xfffffffd00447547 */ /* 0x008fea000b83ffff */
.L_x_33:
[C---:B------:R-:W-:Y:S01]  /*2380*/  LEA R3, R11.reuse, UR6, 0x3 ;  /* 0x000000060b037c11 */ /* 0x040fe2000f8e18ff */
[----:B------:R-:W-:Y:S01]  /*2390*/  NOP ;  /* 0x0000000000007918 */ /* 0x000fe20000000000 */
[----:B-1----:R-:W-:Y:S02]  /*23a0*/  SHF.L.U32 R0, R10, 0x1f, RZ ;  /* 0x0000001f0a007819 */ /* 0x002fe400000006ff */
[----:B------:R-:W-:Y:S02]  /*23b0*/  LEA R4, R11, UR6, 0x4 ;  /* 0x000000060b047c11 */ /* 0x000fe4000f8e20ff */
[----:B--2-4-:R-:W1:Y:S02]  /*23c0*/  SYNCS.PHASECHK.TRANS64.TRYWAIT P0, [R3+URZ+0x120], R0 ;  /* 0x00012000030075a7 */ /* 0x014e6400080011ff */
[----:B-1----:R-:W-:Y:S05]  /*23d0*/  @!P0 BRA `(.L_x_40) ;  /* 0x0000007000548947 */ /* 0x002fea0003800000 */
.L_x_162:
[----:B------:R-:W2:Y:S01]  /*23e0*/  LDS.128 R4, [R4+0x1b0] ;  /* 0x0001b00004047984 */ /* 0x000ea20000000c00 */
[----:B------:R-:W-:Y:S01]  /*23f0*/  UISETP.GE.AND UP0, UPT, UR45, 0x1, UPT ;  /* 0x000000012d00788c */ /* 0x000fe2000bf06270 */
[----:B------:R-:W-:Y:S01]  /*2400*/  @!PT LDS RZ, [RZ] ;  /* 0x00000000fffff984 */ /* 0x000fe20000000800 */
[----:B------:R-:W-:Y:S01]  /*2410*/  @!PT LDS RZ, [RZ] ;  /* 0x00000000fffff984 */ /* 0x000fe20000000800 */
[----:B------:R-:W-:Y:S01]  /*2420*/  @!PT LDS RZ, [RZ] ;  /* 0x00000000fffff984 */ /* 0x000fe20000000800 */
[----:B------:R-:W-:Y:S01]  /*2430*/  @!PT LDS RZ, [RZ] ;  /* 0x00000000fffff984 */ /* 0x000fe20000000800 */
[----:B------:R3:W-:Y:S06]  /*2440*/  MEMBAR.ALL.CTA ;  /* 0x0000000000007992 */ /* 0x0007ec0000008000 */
[----:B---3--:R-:W3:Y:S01]  /*2450*/  FENCE.VIEW.ASYNC.S ;  /* 0x00000000000073c6 */ /* 0x008ee20000000000 */
[----:B--2---:R-:W-:-:S13]  /*2460*/  LOP3.LUT P0, RZ, R6, 0x1, RZ, 0xc0, !PT ;  /* 0x0000000106ff7812 */ /* 0x004fda000780c0ff */
[----:B---3--:R-:W-:Y:S01]  /*2470*/  VOTEU.ANY UP1, P0 ;  /* 0x0000000000ff7886 */ /* 0x008fe20000020100 */
[----:B------:R-:W-:-:S13]  /*2480*/  PLOP3.LUT P0, PT, PT, PT, UP1, 0x80, 0x8 ;  /* 0x000000000008781c */ /* 0x000fda0003f0f018 */
[----:B-1----:R-:W-:Y:S02]  /*2490*/  @P0 LOP3.LUT R0, R5, 0xffff, RZ, 0xc0, !PT ;  /* 0x0000ffff05000812 */ /* 0x002fe400078ec0ff */
[----:B------:R-:W-:Y:S02]  /*24a0*/  @P0 MOV R2, R4 ;  /* 0x0000000400020202 */ /* 0x000fe40000000f00 */
[----:B------:R-:W-:Y:S01]  /*24b0*/  @P0 R2UR UR5, R0 ;  /* 0x00000000000502ca */ /* 0x000fe200000e0000 */
[----:B------:R-:W-:Y:S01]  /*24c0*/  VIADD R0, R3, 0x130 ;  /* 0x0000013003007836 */ /* 0x000fe20000000000 */
[----:B------:R-:W-:Y:S02]  /*24d0*/  @P0 SHF.R.U32.HI R4, RZ, 0x10, R5 ;  /* 0x00000010ff040819 */ /* 0x000fe40000011605 */
[----:B------:R-:W-:Y:S02]  /*24e0*/  @P0 R2UR UR8, R2 ;  /* 0x00000000020802ca */ /* 0x000fe400000e0000 */
[----:B------:R-:W-:-:S02]  /*24f0*/  PRMT R0, RZ, 0x654, R0 ;  /* 0x00000654ff007816 */ /* 0x000fc40000000000 */
[----:B------:R-:W-:Y:S02]  /*2500*/  @P0 R2UR UR4, R4 ;  /* 0x00000000040402ca */ /* 0x000fe400000e0000 */
[----:B------:R1:W-:Y:S03]  /*2510*/  SYNCS.ARRIVE.TRANS64.RED.A1T0 RZ, [R0+URZ], RZ ;  /* 0x000000ff00ff79a7 */ /* 0x0003e600081004ff */
[----:B------:R-:W-:-:S04]  /*2520*/  @UP1 UMOV UR30, UR5 ;  /* 0x00000005001e1c82 */ /* 0x000fc80008000000 */
[----:B------:R-:W-:-:S04]  /*2530*/  @UP1 UMOV UR31, UR8 ;  /* 0x00000008001f1c82 */ /* 0x000fc80008000000 */
[----:B------:R-:W-:Y:S01]  /*2540*/  @UP1 UMOV UR36, UR4 ;  /* 0x0000000400241c82 */ /* 0x000fe20008000000 */
[----:B------:R-:W-:Y:S05]  /*2550*/  BRA.U !UP0, `(.L_x_41) ;  /* 0x0000000108d47547 */ /* 0x000fea000b800000 */
[----:B------:R-:W2:Y:S01]  /*2560*/  LDCU.128 UR12, c[0x0][0xb10] ;  /* 0x00016200ff0c77ac */ /* 0x000ea20008000c00 */
[----:B------:R-:W3:Y:S01]  /*2570*/  LDCU UR24, c[0x0][0xb20] ;  /* 0x00016400ff1877ac */ /* 0x000ee20008000800 */
[----:B------:R-:W4:Y:S01]  /*2580*/  LDCU UR20, c[0x0][0xb0c] ;  /* 0x00016180ff1477ac */ /* 0x000f220008000800 */
[----:B------:R-:W1:Y:S01]  /*2590*/  LDCU.64 UR10, c[0x0][0xb28] ;  /* 0x00016500ff0a77ac */ /* 0x000e620008000a00 */
[----:B------:R-:W-:Y:S02]  /*25a0*/  UISETP.NE.AND UP3, UPT, UR45, 0x1, UPT ;  /* 0x000000012d00788c */ /* 0x000fe4000bf65270 */
[----:B--2---:R-:W-:Y:S02]  /*25b0*/  UIMAD.WIDE.U32 UR8, UR37, UR15, URZ ;  /* 0x0000000f250872a5 */ /* 0x004fe4000f8e00ff */
[----:B------:R-:W-:Y:S02]  /*25c0*/  UIMAD.WIDE.U32 UR4, UR38, UR12, URZ ;  /* 0x0000000c260472a5 */ /* 0x000fe4000f8e00ff */
[----:B------:R-:W-:-:S02]  /*25d0*/  UISETP.NE.AND UP0, UPT, UR14, 0x1, UPT ;  /* 0x000000010e00788c */ /* 0x000fc4000bf05270 */
[----:B------:R-:W-:Y:S01]  /*25e0*/  UIMAD.WIDE.U32 UR28, UR30, UR15, URZ ;  /* 0x0000000f1e1c72a5 */ /* 0x000fe2000f8e00ff */
[----:B------:R-:W-:Y:S02]  /*25f0*/  UMOV UR8, UR9 ;  /* 0x0000000900087c82 */ /* 0x000fe40008000000 */
[----:B------:R-:W-:Y:S01]  /*2600*/  UMOV UR4, UR5 ;  /* 0x0000000500047c82 */ /* 0x000fe20008000000 */
[----:B---3--:R-:W-:Y:S02]  /*2610*/  USHF.R.U32.HI UR8, URZ, UR24, UR8 ;  /* 0x00000018ff087299 */ /* 0x008fe40008011608 */
[----:B----4-:R-:W-:Y:S02]  /*2620*/  UISETP.NE.AND UP2, UPT, UR20, 0x1, UPT ;  /* 0x000000011400788c */ /* 0x010fe4000bf45270 */
[----:B------:R-:W-:Y:S02]  /*2630*/  USHF.R.U32.HI UR4, URZ, UR13, UR4 ;  /* 0x0000000dff047299 */ /* 0x000fe40008011604 */
[----:B------:R-:W-:-:S02]  /*2640*/  USEL UR5, UR37, UR8, !UP0 ;  /* 0x0000000825057287 */ /* 0x000fc4000c000000 */
[----:B------:R-:W-:Y:S02]  /*2650*/  USEL UR8, UR38, UR4, !UP2 ;  /* 0x0000000426087287 */ /* 0x000fe4000d000000 */
[----:B-1----:R-:W-:Y:S01]  /*2660*/  UIMAD.WIDE.U32 UR16, UR5, UR10, URZ ;  /* 0x0000000a051072a5 */ /* 0x002fe2000f8e00ff */
[----:B------:R-:W-:Y:S01]  /*2670*/  UMOV UR4, UR29 ;  /* 0x0000001d00047c82 */ /* 0x000fe20008000000 */
[----:B------:R-:W-:Y:S02]  /*2680*/  UIMAD.WIDE.U32 UR18, UR31, UR12, URZ ;  /* 0x0000000c1f1272a5 */ /* 0x000fe4000f8e00ff */
[----:B------:R-:W-:-:S03]  /*2690*/  UIMAD.WIDE.U32 UR28, UR8, UR10, URZ ;  /* 0x0000000a081c72a5 */ /* 0x000fc6000f8e00ff */
[----:B------:R-:W-:Y:S01]  /*26a0*/  UMOV UR16, UR17 ;  /* 0x0000001100107c82 */ /* 0x000fe20008000000 */
[----:B------:R-:W-:Y:S02]  /*26b0*/  USHF.R.U32.HI UR4, URZ, UR24, UR4 ;  /* 0x00000018ff047299 */ /* 0x000fe40008011604 */
[----:B------:R-:W-:Y:S01]  /*26c0*/  @UP3 USHF.R.U32.HI UR5, URZ, UR11, UR16 ;  /* 0x0000000bff053299 */ /* 0x000fe20008011610 */
[----:B------:R-:W-:Y:S01]  /*26d0*/  UMOV UR18, UR19 ;  /* 0x0000001300127c82 */ /* 0x000fe20008000000 */
[----:B------:R-:W-:Y:S01]  /*26e0*/  UMOV UR28, UR29 ;  /* 0x0000001d001c7c82 */ /* 0x000fe20008000000 */
[----:B------:R-:W-:Y:S02]  /*26f0*/  USHF.R.U32.HI UR13, URZ, UR13, UR18 ;  /* 0x0000000dff0d7299 */ /* 0x000fe40008011612 */
[----:B------:R-:W-:Y:S02]  /*2700*/  USEL UR4, UR30, UR4, !UP0 ;  /* 0x000000041e047287 */ /* 0x000fe4000c000000 */
[----:B------:R-:W-:-:S02]  /*2710*/  @UP3 USHF.R.U32.HI UR8, URZ, UR11, UR28 ;  /* 0x0000000bff083299 */ /* 0x000fc4000801161c */
[----:B------:R-:W-:Y:S02]  /*2720*/  UIMAD UR9, UR45, UR5, URZ ;  /* 0x000000052d0972a4 */ /* 0x000fe4000f8e02ff */
[----:B------:R-:W-:Y:S02]  /*2730*/  USEL UR5, UR31, UR13, !UP2 ;  /* 0x0000000d1f057287 */ /* 0x000fe4000d000000 */
[----:B------:R-:W-:Y:S02]  /*2740*/  UIMAD UR12, UR45, UR8, URZ ;  /* 0x000000082d0c72a4 */ /* 0x000fe4000f8e02ff */
[----:B------:R-:W-:Y:S02]  /*2750*/  UISETP.GE.AND UP0, UPT, UR4, UR9, UPT ;  /* 0x000000090400728c */ /* 0x000fe4000bf06270 */
[----:B------:R-:W-:Y:S02]  /*2760*/  UIMAD.WIDE.U32 UR16, UR4, UR10, URZ ;  /* 0x0000000a041072a5 */ /* 0x000fe4000f8e00ff */
[----:B------:R-:W-:-:S02]  /*2770*/  UISETP.GE.OR UP0, UPT, UR5, UR12, UP0 ;  /* 0x0000000c0500728c */ /* 0x000fc40008706670 */
        /* <DEDUP_REMOVED lines=19> */
.L_x_41:
[----:B------:R-:W2:Y:S02]  /*28b0*/  LDCU UR4, c[0x0][0xb30] ;  /* 0x00016600ff0477ac */ /* 0x000ea40008000800 */
[----:B--2---:R-:W-:-:S09]  /*28c0*/  UISETP.NE.AND UP0, UPT, UR4, 0x1, UPT ;  /* 0x000000010400788c */ /* 0x004fd2000bf05270 */
        /* <DEDUP_REMOVED lines=18> */
.L_x_42:
[----:B------:R-:W-:Y:S01]  /*29f0*/  VIADD R11, R11, 0x1 ;  /* 0x000000010b0b7836 */ /* 0x000fe20000000000 */
[----:B------:R-:W-:Y:S01]  /*2a00*/  R2UR UR4, R52 ;  /* 0x00000000340472ca */ /* 0x000fe200000e0000 */
[----:B------:R-:W-:Y:S01]  /*2a10*/  UIADD3 UR20, UPT, UPT, UR30, UR63, URZ ;  /* 0x0000003f1e147290 */ /* 0x000fe2000fffe0ff */
[----:B------:R-:W-:Y:S02]  /*2a20*/  PLOP3.LUT P1, PT, PT, PT, PT, 0x80, 0x8 ;  /* 0x000000000008781c */ /* 0x000fe40003f2f070 */
[----:B------:R-:W-:-:S04]  /*2a30*/  ISETP.NE.AND P0, PT, R11, 0x2, PT ;  /* 0x000000020b00780c */ /* 0x000fc80003f05270 */
[----:B-1----:R-:W-:Y:S02]  /*2a40*/  SEL R0, RZ, 0x1, P0 ;  /* 0x00000001ff007807 */ /* 0x002fe40000000000 */
[----:B------:R-:W-:Y:S02]  /*2a50*/  SEL R11, R11, RZ, P0 ;  /* 0x000000ff0b0b7207 */ /* 0x000fe40000000000 */
[----:B------:R-:W-:Y:S01]  /*2a60*/  LOP3.LUT R10, R10, R0, RZ, 0x3c, !PT ;  /* 0x000000000a0a7212 */ /* 0x000fe200078e3cff */
[----:B------:R-:W-:Y:S01]  /*2a70*/  UIADD3 UR24, UPT, UPT, UR31, UR4, URZ ;  /* 0x000000041f187290 */ /* 0x000fe2000fffe0ff */
[----:B------:R-:W-:Y:S11]  /*2a80*/  BRA.U UP1, `(.L_x_43) ;  /* 0xfffffff101287547 */ /* 0x000ff6000b83ffff */
[----:B------:R-:W-:Y:S01]  /*2a90*/  UIADD3 UR8, UPT, UPT, UR6, 0x68, URZ ;  /* 0x0000006806087890 */ /* 0x000fe2000fffe0ff */
[----:B------:R-:W-:-:S03]  /*2aa0*/  SHF.L.U32 R2, R12, 0x1f, RZ ;  /* 0x0000001f0c027819 */ /* 0x000fc600000006ff */
[----:B------:R-:W-:-:S09]  /*2ab0*/  ULEA UR4, UR7, UR8, 0x3 ;  /* 0x0000000807047291 */ /* 0x000fd2000f8e18ff */
[----:B------:R-:W1:Y:S02]  /*2ac0*/  SYNCS.PHASECHK.TRANS64.TRYWAIT P0, [UR4], R2 ;  /* 0x00000002ff0075a7 */ /* 0x000e640008001104 */
[----:B-1----:R-:W-:Y:S05]  /*2ad0*/  @!P0 BRA `(.L_x_44) ;  /* 0x0000006800a88947 */ /* 0x002fea0003800000 */
.L_x_164:
[----:B------:R-:W-:-:S04]  /*2ae0*/  UIADD3 UR4, UPT, UPT, UR7, 0x1, URZ ;  /* 0x0000000107047890 */ /* 0x000fc8000fffe0ff */
[----:B------:R-:W-:-:S04]  /*2af0*/  UISETP.NE.AND UP0, UPT, UR4, 0xd, UPT ;  /* 0x0000000d0400788c */ /* 0x000fc8000bf05270 */
[----:B------:R-:W-:Y:S02]  /*2b00*/  USEL UR6, URZ, 0x1, UP0 ;  /* 0x00000001ff067887 */ /* 0x000fe40008000000 */
[----:B------:R-:W-:-:S04]  /*2b10*/  USEL UR4, UR4, URZ, UP0 ;  /* 0x000000ff04047287 */ /* 0x000fc80008000000 */
[----:B------:R-:W-:Y:S01]  /*2b20*/  ULEA UR5, UR4, UR8, 0x3 ;  /* 0x0000000804057291 */ /* 0x000fe2000f8e18ff */
[----:B-1----:R-:W-:-:S04]  /*2b30*/  LOP3.LUT R2, R12, UR6, RZ, 0x3c, !PT ;  /* 0x000000060c027c12 */ /* 0x002fc8000f8e3cff */
[----:B------:R-:W-:-:S04]  /*2b40*/  SHF.L.U32 R3, R2, 0x1f, RZ ;  /* 0x0000001f02037819 */ /* 0x000fc800000006ff */
[----:B------:R-:W1:Y:S02]  /*2b50*/  SYNCS.PHASECHK.TRANS64.TRYWAIT P0, [UR5], R3 ;  /* 0x00000003ff0075a7 */ /* 0x000e640008001105 */
[----:B-1----:R-:W-:Y:S05]  /*2b60*/  @!P0 BRA `(.L_x_45) ;  /* 0x00000068009c8947 */ /* 0x002fea0003800000 */
.L_x_166:
[----:B------:R-:W-:-:S04]  /*2b70*/  UIADD3 UR4, UPT, UPT, UR4, 0x1, URZ ;  /* 0x0000000104047890 */ /* 0x000fc8000fffe0ff */
[----:B------:R-:W-:-:S04]  /*2b80*/  UISETP.NE.AND UP0, UPT, UR4, 0xd, UPT ;  /* 0x0000000d0400788c */ /* 0x000fc8000bf05270 */
[----:B------:R-:W-:Y:S02]  /*2b90*/  USEL UR6, URZ, 0x1, UP0 ;  /* 0x00000001ff067887 */ /* 0x000fe40008000000 */
[----:B------:R-:W-:-:S04]  /*2ba0*/  USEL UR4, UR4, URZ, UP0 ;  /* 0x000000ff04047287 */ /* 0x000fc80008000000 */
[----:B------:R-:W-:Y:S01]  /*2bb0*/  ULEA UR5, UR4, UR8, 0x3 ;  /* 0x0000000804057291 */ /* 0x000fe2000f8e18ff */
[----:B------:R-:W-:-:S04]  /*2bc0*/  LOP3.LUT R2, R2, UR6, RZ, 0x3c, !PT ;  /* 0x0000000602027c12 */ /* 0x000fc8000f8e3cff */
[----:B-1----:R-:W-:-:S04]  /*2bd0*/  SHF.L.U32 R3, R2, 0x1f, RZ ;  /* 0x0000001f02037819 */ /* 0x002fc800000006ff */
[----:B------:R-:W1:Y:S02]  /*2be0*/  SYNCS.PHASECHK.TRANS64.TRYWAIT P0, [UR5], R3 ;  /* 0x00000003ff0075a7 */ /* 0x000e640008001105 */
[----:B-1----:R-:W-:Y:S05]  /*2bf0*/  @!P0 BRA `(.L_x_46) ;  /* 0x0000006800908947 */ /* 0x002fea0003800000 */
.L_x_168:
        /* <DEDUP_REMOVED lines=9> */
.L_x_170:
        /* <DEDUP_REMOVED lines=9> */
.L_x_172:
        /* <DEDUP_REMOVED lines=9> */
.L_x_174:
        /* <DEDUP_REMOVED lines=9> */
.L_x_176:
        /* <DEDUP_REMOVED lines=9> */
.L_x_178:
        /* <DEDUP_REMOVED lines=9> */
.L_x_180:
        /* <DEDUP_REMOVED lines=9> */
.L_x_182:
        /* <DEDUP_REMOVED lines=9> */
.L_x_184:
        /* <DEDUP_REMOVED lines=9> */
.L_x_186:
[----:B------:R-:W-:-:S04]  /*3110*/  UIADD3 UR4, UPT, UPT, UR4, 0x1, URZ ;  /* 0x0000000104047890 */ /* 0x000fc8000fffe0ff */
[----:B------:R-:W-:-:S04]  /*3120*/  UISETP.NE.AND UP0, UPT, UR4, 0xd, UPT ;  /* 0x0000000d0400788c */ /* 0x000fc8000bf05270 */
[----:B------:R-:W-:Y:S02]  /*3130*/  USEL UR5, URZ, 0x1, UP0 ;  /* 0x00000001ff057887 */ /* 0x000fe40008000000 */
[----:B------:R-:W-:-:S04]  /*3140*/  USEL UR4, UR4, URZ, UP0 ;  /* 0x000000ff04047287 */ /* 0x000fc80008000000 */
[----:B------:R-:W-:Y:S01]  /*3150*/  ULEA UR4, UR4, UR8, 0x3 ;  /* 0x0000000804047291 */ /* 0x000fe2000f8e18ff */
[----:B------:R-:W-:-:S04]  /*3160*/  LOP3.LUT R2, R2, UR5, RZ, 0x3c, !PT ;  /* 0x0000000502027c12 */ /* 0x000fc8000f8e3cff */
[----:B------:R-:W-:Y:S01]  /*3170*/  SHF.L.U32 R2, R2, 0x1f, RZ ;  /* 0x0000001f02027819 */ /* 0x000fe200000006ff */
[----:B-1----:R-:W-:-:S07]  /*3180*/  IMAD.U32 R0, RZ, RZ, UR4 ;  /* 0x00000004ff007e24 */ /* 0x002fce000f8e00ff */
.L_x_56:
[----:B-1----:R1:W2:Y:S02]  /*3190*/  SYNCS.PHASECHK.TRANS64.TRYWAIT P0, [R0+URZ], R2 ;  /* 0x00000002000075a7 */ /* 0x0022a400080011ff */
[----:B--2---:R-:W-:Y:S05]  /*31a0*/  @!P0 NANOSLEEP.SYNCS 0x989680 ;  /* 0x009896800000895d */ /* 0x004fea0003900000 */
[----:B------:R-:W2:Y:S02]  /*31b0*/  @!P0 SYNCS.PHASECHK.TRANS64 P0, [R0+URZ], R2 ;  /* 0x00000002000085a7 */ /* 0x000ea400080010ff */
[----:B--2---:R-:W-:Y:S05]  /*31c0*/  @P0 EXIT ;  /* 0x000000000000094d */ /* 0x004fea0003800000 */
[----:B------:R-:W-:Y:S05]  /*31d0*/  BRA `(.L_x_56) ;  /* 0xfffffffc00ec7947 */ /* 0x000fea000383ffff */
.L_x_23:
[----:B------:R-:W-:-:S04]  /*31e0*/  UISETP.NE.AND UP0, UPT, UR47, URZ, UPT ;  /* 0x000000ff2f00728c */ /* 0x000fc8000bf05270 */
[----:B------:R-:W-:-:S09]  /*31f0*/  UISETP.NE.OR UP0, UPT, UR23, 0x1, UP0 ;  /* 0x000000011700788c */ /* 0x000fd20008705670 */
[----:B------:R-:W-:Y:S05]  /*3200*/  BRA.U UP0, `(.L_x_57) ;  /* 0x0000000500487547 */ /* 0x000fea000b800000 */
[----:B------:R-:W-:Y:S01]  /*3210*/  ISETP.GE.U32.AND P2, PT, R0, 0x8, PT ;  /* 0x000000080000780c */ /* 0x000fe20003f46070 */
[----:B------:R-:W-:Y:S01]  /*3220*/  IMAD.MOV.U32 R12, RZ, RZ, 0x1 ;  /* 0x00000001ff0c7424 */ /* 0x000fe200078e00ff */
[----:B------:R-:W-:Y:S02]  /*3230*/  CS2R R10, SRZ ;  /* 0x00000000000a7805 */ /* 0x000fe4000001ff00 */
[----:B------:R-:W-:Y:S01]  /*3240*/  CS2R R8, SRZ ;  /* 0x0000000000087805 */ /* 0x000fe2000001ff00 */
[----:B------:R-:W-:Y:S01]  /*3250*/  UMOV UR6, 0x400 ;  /* 0x0000040000067882 */ /* 0x000fe20000000000 */
[----:B------:R-:W-:Y:S01]  /*3260*/  UMOV UR5, URZ ;  /* 0x000000ff00057c82 */ /* 0x000fe20008000000 */
[----:B------:R-:W-:-:S12]  /*3270*/  ULEA UR6, UR47, UR6, 0x18 ;  /* 0x000000062f067291 */ /* 0x000fd8000f8ec0ff */
.L_x_61:
[----:B------:R-:W-:Y:S02]  /*3280*/  LEA R2, R8, UR6, 0x3 ;  /* 0x0000000608027c11 */ /* 0x000fe4000f8e18ff */
[----:B------:R-:W-:-:S03]  /*3290*/  SHF.L.U32 R4, R9, 0x1f, RZ ;  /* 0x0000001f09047819 */ /* 0x000fc600000006ff */
[----:B------:R-:W-:Y:S01]  /*32a0*/  VIADD R5, R2, 0x190 ;  /* 0x0000019002057836 */ /* 0x000fe20000000000 */
[----:B------:R-:W2:Y:S02]  /*32b0*/  SYNCS.PHASECHK.TRANS64.TRYWAIT P0, [R2+URZ+0x180], R4 ;  /* 0x00018004020075a7 */ /* 0x000ea400080011ff */
[----:B--2---:R-:W-:Y:S05]  /*32c0*/  @!P0 BRA `(.L_x_58) ;  /* 0x0000006400cc8947 */ /* 0x004fea0003800000 */
.L_x_187:
[----:B------:R-:W-:Y:S01]  /*32d0*/  ULEA UR4, UR5, UR6, 0x3 ;  /* 0x0000000605047291 */ /* 0x000fe2000f8e18ff */
[----:B--2---:R-:W-:Y:S01]  /*32e0*/  PRMT R2, RZ, 0x654, R5 ;  /* 0x00000654ff027816 */ /* 0x004fe20000000005 */
[----:B------:R-:W-:Y:S01]  /*32f0*/  @!P2 IMAD.MOV.U32 R4, RZ, RZ, 0x10 ;  /* 0x00000010ff04a424 */ /* 0x000fe200078e00ff */
[----:B------:R-:W-:Y:S01]  /*3300*/  SHF.L.U32 R5, R12, 0x1f, RZ ;  /* 0x0000001f0c057819 */ /* 0x000fe200000006ff */
[----:B------:R-:W-:Y:S01]  /*3310*/  UIADD3 UR7, UPT, UPT, UR4, 0x120, URZ ;  /* 0x0000012004077890 */ /* 0x000fe2000fffe0ff */
[----:B------:R2:W-:Y:S05]  /*3320*/  SYNCS.ARRIVE.TRANS64.RED.A1T0 RZ, [R2+URZ], RZ ;  /* 0x000000ff02ff79a7 */ /* 0x0005ea00081004ff */
[----:B------:R-:W-:Y:S01]  /*3330*/  IMAD.U32 R6, RZ, RZ, UR7 ;  /* 0x00000007ff067e24 */ /* 0x000fe2000f8e00ff */
[----:B------:R-:W3:Y:S04]  /*3340*/  SYNCS.PHASECHK.TRANS64.TRYWAIT P0, [UR4+0x130], R5 ;  /* 0x00013005ff0075a7 */ /* 0x000ee80008001104 */
[----:B------:R-:W-:Y:S01]  /*3350*/  PRMT R6, R0, 0x654, R6 ;  /* 0x0000065400067816 */ /* 0x000fe20000000006 */
[----:B--23--:R-:W-:Y:S06]  /*3360*/  @!P0 BRA `(.L_x_59) ;  /* 0x0000006400b88947 */ /* 0x00cfec0003800000 */
.L_x_189:
[----:B------:R-:W-:Y:S01]  /*3370*/  ULEA UR8, UR5, UR6, 0x4 ;  /* 0x0000000605087291 */ /* 0x000fe2000f8e20ff */
[----:B------:R-:W-:Y:S01]  /*3380*/  SEL R3, R6, R3, !P2 ;  /* 0x0000000306037207 */ /* 0x000fe20005000000 */
[----:B------:R-:W-:Y:S01]  /*3390*/  UIADD3 UR9, UPT, UPT, UR4, 0x120, URZ ;  /* 0x0000012004097890 */ /* 0x000fe2000fffe0ff */
[----:B--2---:R-:W-:Y:S01]  /*33a0*/  LEA R2, R11, UR6, 0x3 ;  /* 0x000000060b027c11 */ /* 0x004fe2000f8e18ff */
[----:B------:R-:W-:Y:S01]  /*33b0*/  UIADD3 UR8, UPT, UPT, UR8, 0x1b0, URZ ;  /* 0x000001b008087890 */ /* 0x000fe2000fffe0ff */
[----:B------:R2:W-:Y:S01]  /*33c0*/  @!P2 SYNCS.ARRIVE.TRANS64.RED RZ, [R3+URZ], R4 ;  /* 0x0000000403ffa9a7 */ /* 0x0005e200080004ff */
[----:B------:R-:W-:Y:S01]  /*33d0*/  UIADD3 UR4, UPT, UPT, UR5, 0x1, URZ ;  /* 0x0000000105047890 */ /* 0x000fe2000fffe0ff */
[----:B------:R-:W-:-:S03]  /*33e0*/  VIADD R8, R8, 0x1 ;  /* 0x0000000108087836 */ /* 0x000fc60000000000 */
[----:B------:R-:W-:Y:S02]  /*33f0*/  UISETP.NE.AND UP0, UPT, UR4, 0x2, UPT ;  /* 0x000000020400788c */ /* 0x000fe4000bf05270 */
[----:B------:R-:W-:Y:S01]  /*3400*/  ISETP.NE.AND P0, PT, R8, 0x2, PT ;  /* 0x000000020800780c */ /* 0x000fe20003f05270 */
[----:B------:R-:W-:Y:S06]  /*3410*/  UGETNEXTWORKID.BROADCAST [UR8], [UR9] ;  /* 0x00000000080073ca */ /* 0x000fec0008000100 */
[----:B------:R-:W-:Y:S02]  /*3420*/  USEL UR7, URZ, 0x1, UP0 ;  /* 0x00000001ff077887 */ /* 0x000fe40008000000 */
[----:B------:R-:W-:-:S04]  /*3430*/  USEL UR5, UR4, URZ, UP0 ;  /* 0x000000ff04057287 */ /* 0x000fc80008000000 */
[----:B------:R-:W-:Y:S02]  /*3440*/  LOP3.LUT R12, R12, UR7, RZ, 0x3c, !PT ;  /* 0x000000070c0c7c12 */ /* 0x000fe4000f8e3cff */
[----:B--2---:R-:W-:-:S04]  /*3450*/  SHF.L.U32 R4, R10, 0x1f, RZ ;  /* 0x0000001f0a047819 */ /* 0x004fc800000006ff */
[----:B------:R-:W2:Y:S02]  /*3460*/  SYNCS.PHASECHK.TRANS64.TRYWAIT P1, [R2+URZ+0x120], R4 ;  /* 0x00012004020075a7 */ /* 0x000ea400080211ff */
[----:B--2---:R-:W-:Y:S05]  /*3470*/  @!P1 BRA `(.L_x_60) ;  /* 0x00000064008c9947 */ /* 0x004fea0003800000 */
.L_x_190:
[C---:B--2---:R-:W-:Y:S01]  /*3480*/  LEA R4, R11.reuse, UR6, 0x4 ;  /* 0x000000060b047c11 */ /* 0x044fe2000f8e20ff */
[----:B------:R-:W-:Y:S01]  /*3490*/  VIADD R2, R2, 0x130 ;  /* 0x0000013002027836 */ /* 0x000fe20000000000 */
[----:B------:R-:W-:Y:S01]  /*34a0*/  SEL R8, R8, RZ, P0 ;  /* 0x000000ff08087207 */ /* 0x000fe20000000000 */
[----:B------:R-:W-:-:S03]  /*34b0*/  VIADD R11, R11, 0x1 ;  /* 0x000000010b0b7836 */ /* 0x000fc60000000000 */
[----:B------:R-:W2:Y:S01]  /*34c0*/  LDS.128 R4, [R4+0x1b0] ;  /* 0x0001b00004047984 */ /* 0x000ea20000000c00 */
[----:B------:R-:W-:Y:S02]  /*34d0*/  PRMT R2, RZ, 0x654, R2 ;  /* 0x00000654ff027816 */ /* 0x000fe40000000002 */
[C---:B------:R-:W-:Y:S01]  /*34e0*/  ISETP.NE.AND P1, PT, R11.reuse, 0x2, PT ;  /* 0x000000020b00780c */ /* 0x040fe20003f25270 */
[----:B------:R-:W-:Y:S01]  /*34f0*/  @!PT LDS RZ, [RZ] ;  /* 0x00000000fffff984 */ /* 0x000fe20000000800 */
[----:B------:R-:W-:Y:S01]  /*3500*/  @!PT LDS RZ, [RZ] ;  /* 0x00000000fffff984 */ /* 0x000fe20000000800 */
[----:B------:R-:W-:Y:S01]  /*3510*/  @!PT LDS RZ, [RZ] ;  /* 0x00000000fffff984 */ /* 0x000fe20000000800 */
[----:B------:R-:W-:Y:S01]  /*3520*/  @!PT LDS RZ, [RZ] ;  /* 0x00000000fffff984 */ /* 0x000fe20000000800 */
[----:B------:R3:W-:Y:S06]  /*3530*/  MEMBAR.ALL.CTA ;  /* 0x0000000000007992 */ /* 0x0007ec0000008000 */
[----:B---3--:R-:W3:Y:S01]  /*3540*/  FENCE.VIEW.ASYNC.S ;  /* 0x00000000000073c6 */ /* 0x008ee20000000000 */
[----:B------:R-:W-:Y:S01]  /*3550*/  SEL R11, R11, RZ, P1 ;  /* 0x000000ff0b0b7207 */ /* 0x000fe20000800000 */
[----:B---3--:R3:W-:Y:S01]  /*3560*/  SYNCS.ARRIVE.TRANS64.RED.A1T0 RZ, [R2+URZ], RZ ;  /* 0x000000ff02ff79a7 */ /* 0x0087e200081004ff */
[----:B--2---:R-:W-:-:S02]  /*3570*/  LOP3.LUT P3, RZ, R6, 0x1, RZ, 0xc0, !PT ;  /* 0x0000000106ff7812 */ /* 0x004fc4000786c0ff */
[----:B------:R-:W-:-:S04]  /*3580*/  SEL R4, RZ, 0x1, P1 ;  /* 0x00000001ff047807 */ /* 0x000fc80000800000 */
[----:B------:R-:W-:Y:S02]  /*3590*/  LOP3.LUT R10, R10, R4, RZ, 0x3c, !PT ;  /* 0x000000040a0a7212 */ /* 0x000fe400078e3cff */
[----:B---3--:R-:W-:-:S04]  /*35a0*/  SEL R2, RZ, 0x1, P0 ;  /* 0x00000001ff027807 */ /* 0x008fc80000000000 */
[----:B------:R-:W-:Y:S01]  /*35b0*/  LOP3.LUT R9, R9, R2, RZ, 0x3c, !PT ;  /* 0x0000000209097212 */ /* 0x000fe200078e3cff */
[----:B------:R-:W-:Y:S06]  /*35c0*/  @P3 BRA `(.L_x_61) ;  /* 0xfffffffc002c3947 */ /* 0x000fec000383ffff */
[----:B------:R-:W-:Y:S01]  /*35d0*/  ULEA UR4, UR5, UR6, 0x3 ;  /* 0x0000000605047291 */ /* 0x000fe2000f8e18ff */
[----:B------:R-:W-:-:S08]  /*35e0*/  SHF.L.U32 R2, R12, 0x1f, RZ ;  /* 0x0000001f0c027819 */ /* 0x000fd000000006ff */
[----:B------:R-:W2:Y:S02]  /*35f0*/  SYNCS.PHASECHK.TRANS64 P0, [UR4+0x130], R2 ;  /* 0x00013002ff0075a7 */ /* 0x000ea40008001004 */
[----:B--2---:R-:W-:Y:S05]  /*3600*/  @P0 BRA `(.L_x_62) ;  /* 0x0000000000080947 */ /* 0x004fea0003800000 */
[----:B------:R-:W2:Y:S02]  /*3610*/  SYNCS.PHASECHK.TRANS64.TRYWAIT P0, [UR4+0x130], R2 ;  /* 0x00013002ff0075a7 */ /* 0x000ea40008001104 */
[----:B--2---:R-:W-:Y:S05]  /*3620*/  @!P0 BRA `(.L_x_63) ;  /* 0x0000006400348947 */ /* 0x004fea0003800000 */
.L_x_62:
[----:B------:R-:W-:-:S04]  /*3630*/  UIADD3 UR7, UPT, UPT, UR5, 0x1, URZ ;  /* 0x0000000105077890 */ /* 0x000fc8000fffe0ff */
[----:B------:R-:W-:-:S04]  /*3640*/  UISETP.NE.AND UP0, UPT, UR7, 0x2, UPT ;  /* 0x000000020700788c */ /* 0x000fc8000bf05270 */
[----:B------:R-:W-:Y:S02]  /*3650*/  USEL UR8, URZ, 0x1, UP0 ;  /* 0x00000001ff087887 */ /* 0x000fe40008000000 */
[----:B------:R-:W-:-:S04]  /*3660*/  USEL UR7, UR7, URZ, UP0 ;  /* 0x000000ff07077287 */ /* 0x000fc80008000000 */
[----:B------:R-:W-:Y:S01]  /*3670*/  ULEA UR7, UR7, UR6, 0x3 ;  /* 0x0000000607077291 */ /* 0x000fe2000f8e18ff */
[----:B--2---:R-:W-:-:S04]  /*3680*/  LOP3.LUT R2, R12, UR8, RZ, 0x3c, !PT ;  /* 0x000000080c027c12 */ /* 0x004fc8000f8e3cff */
[----:B------:R-:W-:-:S04]  /*3690*/  SHF.L.U32 R0, R2, 0x1f, RZ ;  /* 0x0000001f02007819 */ /* 0x000fc800000006ff */
[----:B------:R-:W2:Y:S02]  /*36a0*/  SYNCS.PHASECHK.TRANS64 P0, [UR7+0x130], R0 ;  /* 0x00013000ff0075a7 */ /* 0x000ea40008001007 */
[----:B-12---:R-:W-:Y:S05]  /*36b0*/  @P0 EXIT ;  /* 0x000000000000094d */ /* 0x006fea0003800000 */
[----:B------:R-:W-:Y:S02]  /*36c0*/  SHF.L.U32 R2, R2, 0x1f, RZ ;  /* 0x0000001f02027819 */ /* 0x000fe400000006ff */
[----:B------:R-:W-:-:S07]  /*36d0*/  MOV R0, UR7 ;  /* 0x0000000700007c02 */ /* 0x000fce0008000f00 */
.L_x_64:
[----:B-1----:R1:W2:Y:S02]  /*36e0*/  SYNCS.PHASECHK.TRANS64.TRYWAIT P0, [R0+URZ+0x130], R2 ;  /* 0x00013002000075a7 */ /* 0x0022a400080011ff */
[----:B--2---:R-:W-:Y:S05]  /*36f0*/  @!P0 NANOSLEEP.SYNCS 0x989680 ;  /* 0x009896800000895d */ /* 0x004fea0003900000 */
[----:B------:R-:W2:Y:S02]  /*3700*/  @!P0 SYNCS.PHASECHK.TRANS64 P0, [R0+URZ+0x130], R2 ;  /* 0x00013002000085a7 */ /* 0x000ea400080010ff */
[----:B--2---:R-:W-:Y:S05]  /*3710*/  @P0 EXIT ;  /* 0x000000000000094d */ /* 0x004fea0003800000 */
[----:B------:R-:W-:Y:S05]  /*3720*/  BRA `(.L_x_64) ;  /* 0xfffffffc00ec7947 */ /* 0x000fea000383ffff */
.L_x_57:
[----:B------:R-:W-:Y:S05]  /*3730*/  BRA.U UP5, `(.L_x_65) ;  /* 0x0000001105d87547 */ /* 0x000fea000b800000 */
[----:B------:R-:W-:Y:S01]  /*3740*/  UMOV UR4, 0x40 ;  /* 0x0000004000047882 */ /* 0x000fe20000000000 */
[----:B------:R-:W-:Y:S01]  /*3750*/  NOP ;  /* 0x0000000000007918 */ /* 0x000fe20000000000 */
[----:B------:R-:W-:Y:S01]  /*3760*/  ULEA UR5, UR47, UR4, 0x18 ;  /* 0x000000042f057291 */ /* 0x000fe2000f8ec0ff */
[----:B------:R-:W-:Y:S02]  /*3770*/  UMOV UR6, 0x400 ;  /* 0x0000040000067882 */ /* 0x000fe40000000000 */
[----:B------:R-:W-:-:S06]  /*3780*/  ULEA UR6, UR47, UR6, 0x18 ;  /* 0x000000062f067291 */ /* 0x000fcc000f8ec0ff */
[----:B------:R-:W2:Y:S02]  /*3790*/  LDS.U8 R0, [UR5+0x1c] ;  /* 0x00001c05ff007984 */ /* 0x000ea40008000000 */
[----:B--2---:R-:W-:-:S13]  /*37a0*/  ISETP.NE.AND P0, PT, R0, RZ, PT ;  /* 0x000000ff0000720c */ /* 0x004fda0003f05270 */
[----:B------:R-:W-:Y:S05]  /*37b0*/  @P0 BRA `(.L_x_66) ;  /* 0x0000000400080947 */ /* 0x000fea0003800000 */
[----:B------:R-:W-:Y:S02]  /*37c0*/  UISETP.NE.U32.AND UP1, UPT, UR48, 0x1, UPT ;  /* 0x000000013000788c */ /* 0x000fe4000bf25070 */
[----:B------:R-:W-:-:S07]  /*37d0*/  UIADD3 UR7, UPT, UPT, UR5, 0x8, URZ ;  /* 0x0000000805077890 */ /* 0x000fce000fffe0ff */
[----:B------:R-:W-:Y:S05]  /*37e0*/  BRA.U !UP1, `(.L_x_67) ;  /* 0x00000001099c7547 */ /* 0x000fea000b800000 */
[----:B------:R-:W-:Y:S01]  /*37f0*/  ELECT P0, URZ, PT ;  /* 0x0000000000ff782f */ /* 0x000fe20003800000 */
[----:B------:R-:W-:-:S12]  /*3800*/  BSSY B0, `(.L_x_67) ;  /* 0x0000025000007945 */ /* 0x000fd80003800000 */
[----:B------:R-:W-:Y:S05]  /*3810*/  @!P0 BRA `(.L_x_68) ;  /* 0x00000000008c8947 */ /* 0x000fea0003800000 */
[----:B------:R-:W-:-:S05]  /*3820*/  UMOV UR4, 0x10 ;  /* 0x0000001000047882 */ /* 0x000fca0000000000 */
[----:B------:R-:W-:Y:S04]  /*3830*/  DEPBAR.LE SB2, 0x36 ;  /* 0x0000ad800000791a */ /* 0x000fe80000000000 */
[----:B------:R-:W2:Y:S02]  /*3840*/  UTCATOMSWS.2CTA.FIND_AND_SET.ALIGN UP0, UR4, UR4 ;  /* 0x00000004000475e3 */ /* 0x000ea40008200800 */
[----:B--2---:R-:W-:Y:S01]  /*3850*/  MOV R10, UR4 ;  /* 0x00000004000a7c02 */ /* 0x004fe20008000f00 */
[----:B------:R-:W-:Y:S06]  /*3860*/  BRA.U UP0, `(.L_x_69) ;  /* 0x0000000100187547 */ /* 0x000fec000b800000 */
.L_x_70:
[----:B------:R-:W-:Y:S05]  /*3870*/  NANOSLEEP 0x64 ;  /* 0x000000640000795d */ /* 0x000fea0003800000 */
[----:B------:R-:W-:-:S05]  /*3880*/  UMOV UR4, 0x10 ;  /* 0x0000001000047882 */ /* 0x000fca0000000000 */
[----:B------:R-:W-:Y:S04]  /*3890*/  DEPBAR.LE SB2, 0x36 ;  /* 0x0000ad800000791a */ /* 0x000fe80000000000 */
[----:B------:R-:W2:Y:S02]  /*38a0*/  UTCATOMSWS.2CTA.FIND_AND_SET.ALIGN UP0, UR4, UR4 ;  /* 0x00000004000475e3 */ /* 0x000ea40008200800 */
[----:B--2---:R-:W-:Y:S01]  /*38b0*/  MOV R10, UR4 ;  /* 0x00000004000a7c02 */ /* 0x004fe20008000f00 */
[----:B------:R-:W-:Y:S05]  /*38c0*/  BRA.U !UP0, `(.L_x_70) ;  /* 0xfffffffd08e87547 */ /* 0x000fea000b83ffff */
.L_x_69:
[----:B------:R-:W2:Y:S01]  /*38d0*/  LDS R6, [UR5+0x10] ;  /* 0x00001005ff067984 */ /* 0x000ea20008000800 */
[----:B------:R-:W-:Y:S01]  /*38e0*/  IMAD.U32 R0, RZ, RZ, UR6 ;  /* 0x00000006ff007e24 */ /* 0x000fe2000f8e00ff */
[----:B------:R-:W-:-:S03]  /*38f0*/  MOV R4, UR49 ;  /* 0x0000003100047c02 */ /* 0x000fc60008000f00 */
[----:B------:R-:W-:Y:S01]  /*3900*/  VIADD R0, R0, 0x1d0 ;  /* 0x000001d000007836 */ /* 0x000fe20000000000 */
[----:B--2---:R-:W-:-:S04]  /*3910*/  SHF.L.U32 R6, R6, 0x1f, RZ ;  /* 0x0000001f06067819 */ /* 0x004fc800000006ff */
[----:B------:R-:W2:Y:S02]  /*3920*/  SYNCS.PHASECHK.TRANS64.TRYWAIT P0, [UR5+0x8], R6 ;  /* 0x00000806ff0075a7 */ /* 0x000ea40008001105 */
[----:B--2---:R-:W-:Y:S05]  /*3930*/  @P0 BRA `(.L_x_71) ;  /* 0x0000000000080947 */ /* 0x004fea0003800000 */
[----:B------:R-:W2:Y:S02]  /*3940*/  SYNCS.PHASECHK.TRANS64.TRYWAIT P0, [UR5+0x8], R6 ;  /* 0x00000806ff0075a7 */ /* 0x000ea40008001105 */
[----:B--2---:R-:W-:Y:S05]  /*3950*/  @!P0 BRA `(.L_x_72) ;  /* 0x0000006000808947 */ /* 0x004fea0003800000 */
.L_x_71:
[----:B------:R-:W-:Y:S01]  /*3960*/  PRMT R4, R4, 0x654, R0 ;  /* 0x0000065404047816 */ /* 0x000fe20000000000 */
[----:B------:R-:W-:Y:S01]  /*3970*/  HFMA2 R0, -RZ, RZ, 0, 5.9604644775390625e-08 ;  /* 0x00000001ff007431 */ /* 0x000fe200000001ff */
[----:B------:R-:W-:Y:S01]  /*3980*/  UPRMT UR4, UR49, 0x654, UR7 ;  /* 0x0000065431047896 */ /* 0x000fe20008000007 */
[----:B------:R-:W-:Y:S02]  /*3990*/  IMAD.MOV.U32 R8, RZ, RZ, 0xffff ;  /* 0x0000ffffff087424 */ /* 0x000fe400078e00ff */
[----:B--2---:R-:W-:Y:S02]  /*39a0*/  IMAD.MOV.U32 R6, RZ, RZ, 0x4 ;  /* 0x00000004ff067424 */ /* 0x004fe400078e00ff */
[----:B------:R-:W-:Y:S01]  /*39b0*/  IMAD.SHL.U32 R9, R10, 0x20, RZ ;  /* 0x000000200a097824 */ /* 0x000fe200078e00ff */
[----:B------:R-:W-:Y:S02]  /*39c0*/  MOV R5, UR4 ;  /* 0x0000000400057c02 */ /* 0x000fe40008000f00 */
[-C--:B------:R-:W-:Y:S01]  /*39d0*/  SHF.L.U32 R8, R8, R10.reuse, RZ ;  /* 0x0000000a08087219 */ /* 0x080fe200000006ff */
[----:B------:R2:W-:Y:S01]  /*39e0*/  SYNCS.ARRIVE.TRANS64.RED RZ, [UR4], R6 ;  /* 0x00000006ffff79a7 */ /* 0x0005e20008000404 */
[----:B------:R-:W-:Y:S01]  /*39f0*/  SHF.L.U32 R7, R0, R10, RZ ;  /* 0x0000000a00077219 */ /* 0x000fe200000006ff */
[----:B------:R2:W-:Y:S04]  /*3a00*/  STS [UR6+0x1d0], R9 ;  /* 0x0001d009ff007988 */ /* 0x0005e80008000806 */
[----:B------:R2:W-:Y:S04]  /*3a10*/  STAS [R4.64], R10 ;  /* 0x0000000a04007dbd */ /* 0x0005e8000c0008ff */
[----:B------:R2:W-:Y:S04]  /*3a20*/  ATOMS.OR RZ, [UR5+0x14], R8 ;  /* 0x00001408ffff798c */ /* 0x0005e8000b000005 */
[----:B------:R2:W-:Y:S04]  /*3a30*/  ATOMS.OR RZ, [UR5+0x18], R7 ;  /* 0x00001807ffff798c */ /* 0x0005e8000b000005 */
[----:B------:R2:W-:Y:S02]  /*3a40*/  ATOMS.XOR RZ, [UR5+0x10], R0 ;  /* 0x00001000ffff798c */ /* 0x0005e4000b800005 */
.L_x_68:
[----:B-1----:R-:W-:Y:S05]  /*3a50*/  BSYNC B0 ;  /* 0x0000000000007941 */ /* 0x002fea0003800000 */
.L_x_67:
[----:B------:R-:W-:Y:S05]  /*3a60*/  BRA.U UP1, `(.L_x_73) ;  /* 0x00000001016c7547 */ /* 0x000fea000b800000 */
[----:B------:R-:W-:-:S03]  /*3a70*/  UMOV UR4, 0xffffffff ;  /* 0xffffffff00047882 */ /* 0x000fc60000000000 */
[----:B------:R-:W-:Y:S05]  /*3a80*/  BRA.DIV UR4, `(.L_x_74) ;  /* 0x00000062044c7947 */ /* 0x000fea000b800000 */
[----:B------:R-:W-:-:S13]  /*3a90*/  ELECT P6, URZ, PT ;  /* 0x0000000000ff782f */ /* 0x000fda00038c0000 */
.L_x_194:
[----:B------:R-:W-:Y:S05]  /*3aa0*/  @!P6 BRA `(.L_x_73) ;  /* 0x00000000005ce947 */ /* 0x000fea0003800000 */
[----:B--2---:R-:W2:Y:S02]  /*3ab0*/  LDS R4, [UR5+0x10] ;  /* 0x00001005ff047984 */ /* 0x004ea40008000800 */
[----:B--2---:R-:W-:-:S04]  /*3ac0*/  SHF.L.U32 R4, R4, 0x1f, RZ ;  /* 0x0000001f04047819 */ /* 0x004fc800000006ff */
[----:B------:R-:W2:Y:S02]  /*3ad0*/  SYNCS.PHASECHK.TRANS64.TRYWAIT P0, [UR5+0x8], R4 ;  /* 0x00000804ff0075a7 */ /* 0x000ea40008001105 */
[----:B--2---:R-:W-:Y:S05]  /*3ae0*/  @P0 BRA `(.L_x_75) ;  /* 0x0000000000080947 */ /* 0x004fea0003800000 */
[----:B------:R-:W2:Y:S02]  /*3af0*/  SYNCS.PHASECHK.TRANS64.TRYWAIT P0, [UR5+0x8], R4 ;  /* 0x00000804ff0075a7 */ /* 0x000ea40008001105 */
[----:B--2---:R-:W-:Y:S05]  /*3b00*/  @!P0 BRA `(.L_x_76) ;  /* 0x00000060004c8947 */ /* 0x004fea0003800000 */
.L_x_75:
[----:B------:R-:W3:Y:S01]  /*3b10*/  LDS R6, [UR6+0x1d0] ;  /* 0x0001d006ff067984 */ /* 0x000ee20008000800 */
[----:B--2---:R-:W-:Y:S02]  /*3b20*/  HFMA2 R0, -RZ, RZ, 0, 5.9604644775390625e-08 ;  /* 0x00000001ff007431 */ /* 0x004fe400000001ff */
[----:B------:R-:W-:Y:S01]  /*3b30*/  IMAD.MOV.U32 R4, RZ, RZ, 0xffff ;  /* 0x0000ffffff047424 */ /* 0x000fe200078e00ff */
[----:B------:R-:W-:Y:S01]  /*3b40*/  UPRMT UR4, UR49, 0x654, UR7 ;  /* 0x0000065431047896 */ /* 0x000fe20008000007 */
[----:B---3--:R-:W-:-:S03]  /*3b50*/  IMAD.SHL.U32 R5, R6, 0x20, RZ ;  /* 0x0000002006057824 */ /* 0x008fc600078e00ff */
[-C--:B------:R-:W-:Y:S02]  /*3b60*/  SHF.L.U32 R4, R4, R6.reuse, RZ ;  /* 0x0000000604047219 */ /* 0x080fe400000006ff */
[----:B------:R-:W-:Y:S01]  /*3b70*/  SHF.L.U32 R6, R0, R6, RZ ;  /* 0x0000000600067219 */ /* 0x000fe200000006ff */
[----:B------:R3:W-:Y:S04]  /*3b80*/  STS [UR6+0x1d0], R5 ;  /* 0x0001d005ff007988 */ /* 0x0007e80008000806 */
[----:B------:R3:W-:Y:S04]  /*3b90*/  ATOMS.OR RZ, [UR5+0x14], R4 ;  /* 0x00001404ffff798c */ /* 0x0007e8000b000005 */
[----:B------:R3:W-:Y:S01]  /*3ba0*/  ATOMS.OR RZ, [UR5+0x18], R6 ;  /* 0x00001806ffff798c */ /* 0x0007e2000b000005 */
[----:B------:R-:W-:Y:S03]  /*3bb0*/  SYNCS.ARRIVE.TRANS64.RED.A1T0 RZ, [UR4], RZ ;  /* 0x000000ffffff79a7 */ /* 0x000fe60008100404 */
[----:B------:R3:W-:Y:S01]  /*3bc0*/  ATOMS.XOR RZ, [UR5+0x10], R0 ;  /* 0x00001000ffff798c */ /* 0x0007e2000b800005 */
[----:B------:R-:W-:Y:S05]  /*3bd0*/  BRA `(.L_x_73) ;  /* 0x0000000000107947 */ /* 0x000fea0003800000 */
.L_x_66:
[----:B------:R-:W-:Y:S02]  /*3be0*/  MOV R0, 0xffffffff ;  /* 0xffffffff00007802 */ /* 0x000fe40000000f00 */
[----:B------:R-:W-:-:S03]  /*3bf0*/  MOV R4, 0x3c20 ;  /* 0x00003c2000047802 */ /* 0x000fc60000000f00 */
[----:B------:R2:W-:Y:S04]  /*3c00*/  STS [UR6+0x1d0], R0 ;  /* 0x0001d000ff007988 */ /* 0x0005e80008000806 */
[----:B-12--5:R-:W-:Y:S05]  /*3c10*/  CALL.REL.NOINC `($__internal_1_$__cuda_sm10x_tcgen05_guardrail_trap_phase_invalid_during_alloc) ;  /* 0x0000006800207944 */ /* 0x026fea0003c00000 */
.L_x_73:
[----:B------:R-:W-:Y:S05]  /*3c20*/  WARPSYNC.ALL ;  /* 0x0000000000007948 */ /* 0x000fea0003800000 */
[----:B------:R-:W4:Y:S01]  /*3c30*/  S2UR UR4, SR_CgaCtaId ;  /* 0x00000000000479c3 */ /* 0x000f220000008800 */
[----:B------:R-:W-:Y:S01]  /*3c40*/  UMOV UR26, 0x400 ;  /* 0x00000400001a7882 */ /* 0x000fe20000000000 */
[----:B------:R-:W-:-:S06]  /*3c50*/  NOP ;  /* 0x0000000000007918 */ /* 0x000fcc0000000000 */
[----:B------:R-:W-:Y:S06]  /*3c60*/  BAR.ARV 0x6, 0xa0 ;  /* 0x0182800000007b1d */ /* 0x000fec0000002000 */
[----:B------:R-:W1:Y:S01]  /*3c70*/  LDCU UR6, c[0x0][0x38c] ;  /* 0x00007180ff0677ac */ /* 0x000e620008000800 */
[----:B------:R-:W-:Y:S01]  /*3c80*/  LOP3.LUT R3, R3, 0xffff, RZ, 0xc0, !PT ;  /* 0x0000ffff03037812 */ /* 0x000fe200078ec0ff */
[----:B--2---:R-:W-:Y:S01]  /*3c90*/  IMAD.MOV.U32 R9, RZ, RZ, 0x1 ;  /* 0x00000001ff097424 */ /* 0x004fe200078e00ff */
[----:B------:R-:W-:Y:S01]  /*3ca0*/  LOP3.LUT R2, R2, 0xffff, RZ, 0xc0, !PT ;  /* 0x0000ffff02027812 */ /* 0x000fe200078ec0ff */
[----:B------:R-:W-:Y:S01]  /*3cb0*/  IMAD.MOV.U32 R8, RZ, RZ, RZ ;  /* 0x000000ffff087224 */ /* 0x000fe200078e00ff */
[----:B------:R-:W-:Y:S01]  /*3cc0*/  R2UR UR28, R3 ;  /* 0x00000000031c72ca */ /* 0x000fe200000e0000 */
[----:B------:R-:W-:Y:S01]  /*3cd0*/  UMOV UR32, URZ ;  /* 0x000000ff00207c82 */ /* 0x000fe20008000000 */
[----:B------:R-:W-:-:S02]  /*3ce0*/  R2UR UR42, R2 ;  /* 0x00000000022a72ca */ /* 0x000fc400000e0000 */
[----:B------:R-:W-:Y:S01]  /*3cf0*/  CS2R R2, SRZ ;  /* 0x0000000000027805 */ /* 0x000fe2000001ff00 */
[----:B------:R-:W-:Y:S01]  /*3d00*/  UMOV UR23, URZ ;  /* 0x000000ff00177c82 */ /* 0x000fe20008000000 */
[----:B----4-:R-:W-:Y:S01]  /*3d10*/  ULEA UR26, UR4, UR26, 0x18 ;  /* 0x0000001a041a7291 */ /* 0x010fe2000f8ec0ff */
[----:B------:R-:W-:Y:S01]  /*3d20*/  UMOV UR22, URZ ;  /* 0x000000ff00167c82 */ /* 0x000fe20008000000 */
[----:B------:R-:W-:Y:S02]  /*3d30*/  UISETP.NE.AND UP3, UPT, UR48, URZ, UPT ;  /* 0x000000ff3000728c */ /* 0x000fe4000bf65270 */
[----:B------:R-:W-:Y:S02]  /*3d40*/  UIADD3 UR5, UPT, UPT, UR26, 0x4300, URZ ;  /* 0x000043001a057890 */ /* 0x000fe4000fffe0ff */
[----:B------:R-:W-:-:S03]  /*3d50*/  UIADD3 UR4, UPT, UPT, UR26, 0x1e300, URZ ;  /* 0x0001e3001a047890 */ /* 0x000fc6000fffe0ff */
[----:B---3--:R-:W2:Y:S01]  /*3d60*/  LDS R0, [UR26+0x1d0] ;  /* 0x0001d01aff007984 */ /* 0x008ea20008000800 */
[----:B-1----:R-:W-:Y:S02]  /*3d70*/  UIADD3 UR6, UPT, UPT, UR6, 0x3f, URZ ;  /* 0x0000003f06067890 */ /* 0x002fe4000fffe0ff */
[----:B------:R-:W-:Y:S02]  /*3d80*/  USHF.R.U32.HI UR5, URZ, 0x4, UR5 ;  /* 0x00000004ff057899 */ /* 0x000fe40008011605 */
[----:B------:R-:W-:Y:S02]  /*3d90*/  USHF.R.S32.HI UR33, URZ, 0x1f, UR6 ;  /* 0x0000001fff217899 */ /* 0x000fe40008011406 */
[----:B------:R-:W-:Y:S02]  /*3da0*/  USHF.R.U32.HI UR4, URZ, 0x4, UR4 ;  /* 0x00000004ff047899 */ /* 0x000fe40008011604 */
[----:B------:R-:W-:Y:S02]  /*3db0*/  ULEA.HI UR33, UR33, UR6, URZ, 0x6 ;  /* 0x0000000621217291 */ /* 0x000fe4000f8f30ff */
[----:B------:R-:W-:-:S02]  /*3dc0*/  ULOP3.LUT UR5, UR5, 0x3fff, URZ, 0xc0, !UPT ;  /* 0x00003fff05057892 */ /* 0x000fc4000f8ec0ff */
[----:B------:R-:W-:Y:S02]  /*3dd0*/  USHF.R.S32.HI UR33, URZ, 0x6, UR33 ;  /* 0x00000006ff217899 */ /* 0x000fe40008011421 */
[----:B------:R-:W-:Y:S02]  /*3de0*/  ULOP3.LUT UR30, UR4, 0x3fff, URZ, 0xc0, !UPT ;  /* 0x00003fff041e7892 */ /* 0x000fe4000f8ec0ff */
[----:B------:R-:W-:Y:S01]  /*3df0*/  UISETP.LT.AND UP0, UPT, UR33, 0x1, UPT ;  /* 0x000000012100788c */ /* 0x000fe2000bf01270 */
[----:B------:R-:W-:Y:S01]  /*3e00*/  UMOV UR40, 0x0 ;  /* 0x0000000000287882 */ /* 0x000fe20000000000 */
[----:B------:R-:W-:Y:S01]  /*3e10*/  UMOV UR41, 0x8200490 ;  /* 0x0820049000297882 */ /* 0x000fe20000000000 */
[----:B------:R-:W-:Y:S02]  /*3e20*/  ULOP3.LUT UR29, UR5, 0x10000, URZ, 0xfc, !UPT ;  /* 0x00010000051d7892 */ /* 0x000fe4000f8efcff */
[----:B------:R-:W-:Y:S02]  /*3e30*/  ULOP3.LUT UR30, UR30, 0x10000, URZ, 0xfc, !UPT ;  /* 0x000100001e1e7892 */ /* 0x000fe4000f8efcff */
[----:B------:R-:W-:Y:S01]  /*3e40*/  USEL UR43, UR33, 0x1, !UP0 ;  /* 0x00000001212b7887 */ /* 0x000fe2000c000000 */
[----:B------:R-:W-:Y:S01]  /*3e50*/  UMOV UR38, 0x0 ;  /* 0x0000000000267882 */ /* 0x000fe20000000000 */
[----:B------:R-:W-:Y:S01]  /*3e60*/  UMOV UR39, 0x8200490 ;  /* 0x0820049000277882 */ /* 0x000fe20000000000 */
[----:B------:R-:W-:Y:S01]  /*3e70*/  UMOV UR36, 0x0 ;  /* 0x0000000000247882 */ /* 0x000fe20000000000 */
[----:B------:R-:W-:Y:S01]  /*3e80*/  UMOV UR37, 0x8200490 ;  /* 0x0820049000257882 */ /* 0x000fe20000000000 */
[----:B------:R-:W-:Y:S01]  /*3e90*/  UMOV UR34, 0x0 ;  /* 0x0000000000227882 */ /* 0x000fe20000000000 */
[----:B------:R-:W-:Y:S01]  /*3ea0*/  UMOV UR35, 0x8200490 ;  /* 0x0820049000237882 */ /* 0x000fe20000000000 */
[----:B--2---:R-:W-:-:S15]  /*3eb0*/  R2UR UR44, R0 ;  /* 0x00000000002c72ca */ /* 0x004fde00000e0000 */
.L_x_84:
[C---:B------:R-:W-:Y:S02]  /*3ec0*/  LEA R0, R8.reuse, UR26, 0x3 ;  /* 0x0000001a08007c11 */ /* 0x040fe4000f8e18ff */
[----:B------:R-:W-:Y:S02]  /*3ed0*/  SHF.L.U32 R4, R3, 0x1f, RZ ;  /* 0x0000001f03047819 */ /* 0x000fe400000006ff */
[----:B------:R-:W-:Y:S02]  /*3ee0*/  LEA R5, R8, UR26, 0x4 ;  /* 0x0000001a08057c11 */ /* 0x000fe4000f8e20ff */
[----:B------:R-:W1:Y:S02]  /*3ef0*/  SYNCS.PHASECHK.TRANS64.TRYWAIT P0, [R0+URZ+0x120], R4 ;  /* 0x00012004000075a7 */ /* 0x000e6400080011ff */
[----:B-1-3--:R-:W-:Y:S05]  /*3f00*/  @!P0 BRA `(.L_x_77) ;  /* 0x0000005c00648947 */ /* 0x00afea0003800000 */
.L_x_195:
[----:B-1----:R-:W1:Y:S01]  /*3f10*/  LDS.128 R4, [R5+0x1b0] ;  /* 0x0001b00005047984 */ /* 0x002e620000000c00 */
[----:B------:R-:W-:Y:S02]  /*3f20*/  VIADD R0, R0, 0x130 ;  /* 0x0000013000007836 */ /* 0x000fe40000000000 */
[----:B------:R-:W-:Y:S01]  /*3f30*/  VIADD R8, R8, 0x1 ;  /* 0x0000000108087836 */ /* 0x000fe20000000000 */
[----:B------:R-:W-:Y:S01]  /*3f40*/  @!PT LDS RZ, [RZ] ;  /* 0x00000000fffff984 */ /* 0x000fe20000000800 */
[----:B------:R-:W-:Y:S01]  /*3f50*/  @!PT LDS RZ, [RZ] ;  /* 0x00000000fffff984 */ /* 0x000fe20000000800 */
[----:B------:R-:W-:Y:S01]  /*3f60*/  @!PT LDS RZ, [RZ] ;  /* 0x00000000fffff984 */ /* 0x000fe20000000800 */
[----:B------:R-:W-:Y:S01]  /*3f70*/  @!PT LDS RZ, [RZ] ;  /* 0x00000000fffff984 */ /* 0x000fe20000000800 */
[----:B------:R2:W-:Y:S06]  /*3f80*/  MEMBAR.ALL.CTA ;  /* 0x0000000000007992 */ /* 0x0005ec0000008000 */
[----:B--2---:R-:W2:Y:S01]  /*3f90*/  FENCE.VIEW.ASYNC.S ;  /* 0x00000000000073c6 */ /* 0x004ea20000000000 */
[----:B------:R-:W-:-:S04]  /*3fa0*/  PRMT R0, RZ, 0x654, R0 ;  /* 0x00000654ff007816 */ /* 0x000fc80000000000 */
[----:B--2---:R2:W-:Y:S01]  /*3fb0*/  SYNCS.ARRIVE.TRANS64.RED.A1T0 RZ, [R0+URZ], RZ ;  /* 0x000000ff00ff79a7 */ /* 0x0045e200081004ff */
[----:B-1----:R-:W-:Y:S01]  /*3fc0*/  LOP3.LUT P1, RZ, R6, 0x1, RZ, 0xc0, !PT ;  /* 0x0000000106ff7812 */ /* 0x002fe2000782c0ff */
[----:B--2---:R-:W-:-:S12]  /*3fd0*/  BRA.U UP3, `(.L_x_78) ;  /* 0x0000000503087547 */ /* 0x004fd8000b800000 */
[----:B------:R-:W1:Y:S01]  /*3fe0*/  LDCU UR4, c[0x0][0x38c] ;  /* 0x00007180ff0477ac */ /* 0x000e620008000800 */
[----:B------:R-:W-:Y:S02]  /*3ff0*/  PLOP3.LUT P2, PT, PT, PT, PT, 0x80, 0x8 ;  /* 0x000000000008781c */ /* 0x000fe40003f4f070 */
[----:B------:R-:W-:Y:S01]  /*4000*/  SHF.L.U32 R4, R9, 0x1f, RZ ;  /* 0x0000001f09047819 */ /* 0x000fe200000006ff */
[----:B------:R-:W-:Y:S02]  /*4010*/  ULEA UR31, UR32, UR26, 0x3 ;  /* 0x0000001a201f7291 */ /* 0x000fe4000f8e18ff */
[----:B------:R-:W-:Y:S02]  /*4020*/  ULEA UR11, UR32, UR44, 0x6 ;  /* 0x0000002c200b7291 */ /* 0x000fe4000f8e30ff */
[----:B-1----:R-:W-:-:S06]  /*4030*/  UISETP.GE.AND UP0, UPT, UR4, 0x1, UPT ;  /* 0x000000010400788c */ /* 0x002fcc000bf06270 */
[----:B------:R-:W-:-:S05]  /*4040*/  PLOP3.LUT P0, PT, PT, PT, UP0, 0x80, 0x8 ;  /* 0x000000000008781c */ /* 0x000fca0003f0f008 */
[----:B------:R-:W-:-:S08]  /*4050*/  @UP0 ULEA UR4, UR23, UR26, 0x3 ;  /* 0x0000001a17040291 */ /* 0x000fd0000f8e18ff */
[----:B------:R-:W-:-:S04]  /*4060*/  @P0 SHF.L.U32 R0, R2, 0x1f, RZ ;  /* 0x0000001f02000819 */ /* 0x000fc800000006ff */
[----:B------:R1:W2:Y:S01]  /*4070*/  @P0 SYNCS.PHASECHK.TRANS64.TRYWAIT P2, [UR4], R0 ;  /* 0x00000000ff0005a7 */ /* 0x0002a20008041104 */
[----:B------:R-:W3:Y:S02]  /*4080*/  SYNCS.PHASECHK.TRANS64.TRYWAIT P0, [UR31+0x160], R4 ;  /* 0x00016004ff0075a7 */ /* 0x000ee4000800111f */
[----:B-123--:R-:W-:Y:S05]  /*4090*/  @!P0 BRA `(.L_x_79) ;  /* 0x0000005c00148947 */ /* 0x00efea0003800000 */
.L_x_197:
[----:B------:R-:W-:Y:S01]  /*40a0*/  UMOV UR27, UR22 ;  /* 0x00000016001b7c82 */ /* 0x000fe20008000000 */
[----:B------:R-:W-:Y:S05]  /*40b0*/  BRA.U !UP0, `(.L_x_80) ;  /* 0x0000000108c07547 */ /* 0x000fea000b800000 */
[----:B------:R-:W-:Y:S02]  /*40c0*/  UIADD3 UR27, UPT, UPT, UR43, UR22, URZ ;  /* 0x000000162b1b7290 */ /* 0x000fe4000fffe0ff */
[----:B------:R-:W-:Y:S01]  /*40d0*/  UPLOP3.LUT UP2, UPT, UPT, UPT, UPT, 0x40, 0x4 ;  /* 0x000000000004789c */ /* 0x000fe20003f4e870 */
[----:B------:R-:W-:Y:S01]  /*40e0*/  UMOV UR24, UR33 ;  /* 0x0000002100187c82 */ /* 0x000fe20008000000 */
[----:B------:R-:W-:-:S09]  /*40f0*/  UMOV UR10, UR23 ;  /* 0x00000017000a7c82 */ /* 0x000fd20008000000 */
.L_x_83:
[----:B--2---:R-:W-:Y:S01]  /*4100*/  ULEA UR5, UR10, UR26, 0x3 ;  /* 0x0000001a0a057291 */ /* 0x004fe2000f8e18ff */
[----:B---3--:R-:W-:Y:S11]  /*4110*/  @P2 BRA `(.L_x_81) ;  /* 0x00000000000c2947 */ /* 0x008ff60003800000 */
[----:B-1----:R-:W-:Y:S04]  /*4120*/  SHF.L.U32 R4, R2, 0x1f, RZ ;  /* 0x0000001f02047819 */ /* 0x002fe800000006ff */
[----:B------:R-:W1:Y:S02]  /*4130*/  SYNCS.PHASECHK.TRANS64.TRYWAIT P0, [UR5], R4 ;  /* 0x00000004ff0075a7 */ /* 0x000e640008001105 */
[----:B-1----:R-:W-:Y:S05]  /*4140*/  @!P0 BRA `(.L_x_82) ;  /* 0x0000005c00008947 */ /* 0x002fea0003800000 */
.L_x_81:
[----:B------:R-:W-:Y:S01]  /*4150*/  UISETP.NE.AND UP0, UPT, UR24, 0x1, UPT ;  /* 0x000000011800788c */ /* 0x000fe2000bf05270 */
[----:B------:R-:W-:Y:S01]  /*4160*/  PLOP3.LUT P2, PT, PT, PT, PT, 0x80, 0x8 ;  /* 0x000000000008781c */ /* 0x000fe20003f4f070 */
[----:B------:R-:W-:Y:S02]  /*4170*/  UIADD3 UR4, UPT, UPT, UR10, 0x1, URZ ;  /* 0x000000010a047890 */ /* 0x000fe4000fffe0ff */
[----:B------:R-:W-:Y:S02]  /*4180*/  UIADD3 UR25, UPT, UPT, UR5, 0x68, URZ ;  /* 0x0000006805197890 */ /* 0x000fe4000fffe0ff */
[----:B------:R-:W-:Y:S01]  /*4190*/  UISETP.NE.AND UP1, UPT, UR4, 0xd, UPT ;  /* 0x0000000d0400788c */ /* 0x000fe2000bf25270 */
[----:B------:R-:W-:Y:S01]  /*41a0*/  PLOP3.LUT P0, PT, PT, PT, UP0, 0x80, 0x8 ;  /* 0x000000000008781c */ /* 0x000fe20003f0f008 */
[----:B------:R-:W-:Y:S02]  /*41b0*/  UIADD3 UR22, UPT, UPT, UR22, 0x1, URZ ;  /* 0x0000000116167890 */ /* 0x000fe4000fffe0ff */
[----:B------:R-:W-:Y:S02]  /*41c0*/  USEL UR6, URZ, 0x1, UP1 ;  /* 0x00000001ff067887 */ /* 0x000fe40008800000 */
[----:B------:R-:W-:Y:S02]  /*41d0*/  USEL UR23, UR4, URZ, UP1 ;  /* 0x000000ff04177287 */ /* 0x000fe40008800000 */
[----:B------:R-:W-:Y:S02]  /*41e0*/  UIADD3 UR24, UPT, UPT, UR24, -0x1, URZ ;  /* 0xffffffff18187890 */ /* 0x000fe4000fffe0ff */
[----:B------:R-:W-:Y:S01]  /*41f0*/  @UP0 ULEA UR4, UR23, UR26, 0x3 ;  /* 0x0000001a17040291 */ /* 0x000fe2000f8e18ff */
[----:B------:R-:W-:Y:S01]  /*4200*/  LOP3.LUT R2, R2, UR6, RZ, 0x3c, !PT ;  /* 0x0000000602027c12 */ /* 0x000fe2000f8e3cff */
[----:B------:R-:W-:Y:S02]  /*4210*/  ULEA UR6, UR10, UR30, 0x9 ;  /* 0x0000001e0a067291 */ /* 0x000fe4000f8e48ff */
[----:B------:R-:W-:Y:S01]  /*4220*/  UISETP.NE.AND UP0, UPT, UR22, UR27, UPT ;  /* 0x0000001b1600728c */ /* 0x000fe2000bf05270 */
[----:B-1----:R-:W-:Y:S01]  /*4230*/  @P0 SHF.L.U32 R0, R2, 0x1f, RZ ;  /* 0x0000001f02000819 */ /* 0x002fe200000006ff */
[----:B------:R-:W-:Y:S02]  /*4240*/  UIADD3 UR20, UPT, UPT, UR6, 0x2, URZ ;  /* 0x0000000206147890 */ /* 0x000fe4000fffe0ff */
[----:B------:R-:W-:Y:S01]  /*4250*/  UIADD3 UR16, UPT, UPT, UR6, 0x4, URZ ;  /* 0x0000000406107890 */ /* 0x000fe2000fffe0ff */
[----:B------:R2:W3:Y:S01]  /*4260*/  @P0 SYNCS.PHASECHK.TRANS64.TRYWAIT P2, [UR4], R0 ;  /* 0x00000000ff0005a7 */ /* 0x0004e20008041104 */
[----:B------:R-:W-:Y:S02]  /*4270*/  ULEA UR4, UR10, UR29, 0x9 ;  /* 0x0000001d0a047291 */ /* 0x000fe4000f8e48ff */
[----:B------:R-:W-:Y:S02]  /*4280*/  UIADD3 UR12, UPT, UPT, UR6, 0x6, URZ ;  /* 0x00000006060c7890 */ /* 0x000fe4000fffe0ff */
[----:B------:R-:W-:Y:S02]  /*4290*/  UIADD3 UR18, UPT, UPT, UR4, 0x2, URZ ;  /* 0x0000000204127890 */ /* 0x000fe4000fffe0ff */
[----:B------:R-:W-:Y:S02]  /*42a0*/  UIADD3 UR14, UPT, UPT, UR4, 0x4, URZ ;  /* 0x00000004040e7890 */ /* 0x000fe4000fffe0ff */
[----:B------:R-:W-:Y:S01]  /*42b0*/  UIADD3 UR8, UPT, UPT, UR4, 0x6, URZ ;  /* 0x0000000604087890 */ /* 0x000fe2000fffe0ff */
[----:B------:R-:W-:Y:S01]  /*42c0*/  UMOV UR7, 0x40004040 ;  /* 0x4000404000077882 */ /* 0x000fe20000000000 */
[----:B------:R-:W-:Y:S01]  /*42d0*/  UMOV UR5, 0x40004040 ;  /* 0x4000404000057882 */ /* 0x000fe20000000000 */
[----:B------:R-:W-:Y:S01]  /*42e0*/  UMOV UR21, 0x40004040 ;  /* 0x4000404000157882 */ /* 0x000fe20000000000 */
[----:B------:R2:W-:Y:S01]  /*42f0*/  UTCHMMA.2CTA gdesc[UR4], gdesc[UR6], tmem[UR11], tmem[UR40], idesc[UR41], UP2 ;  /* 0x00ff2806040075ea */ /* 0x0005e2000920000b */
[----:B------:R-:W-:Y:S01]  /*4300*/  UPLOP3.LUT UP2, UPT, UPT, UPT, UPT, 0x80, 0x8 ;  /* 0x000000000008789c */ /* 0x000fe20003f4f070 */
[----:B------:R-:W-:Y:S01]  /*4310*/  UMOV UR19, 0x40004040 ;  /* 0x4000404000137882 */ /* 0x000fe20000000000 */
[----:B------:R-:W-:Y:S01]  /*4320*/  UMOV UR17, 0x40004040 ;  /* 0x4000404000117882 */ /* 0x000fe20000000000 */
[----:B------:R2:W-:Y:S01]  /*4330*/  UTCHMMA.2CTA gdesc[UR18], gdesc[UR20], tmem[UR11], tmem[UR38], idesc[UR39], UPT ;  /* 0x00ff2614120075ea */ /* 0x0005e2000ba0000b */
[----:B------:R-:W-:Y:S01]  /*4340*/  UMOV UR15, 0x40004040 ;  /* 0x40004040000f7882 */ /* 0x000fe20000000000 */
[----:B------:R-:W-:Y:S01]  /*4350*/  UMOV UR13, 0x40004040 ;  /* 0x40004040000d7882 */ /* 0x000fe20000000000 */
[----:B------:R-:W-:Y:S01]  /*4360*/  UMOV UR9, 0x40004040 ;  /* 0x4000404000097882 */ /* 0x000fe20000000000 */
[----:B------:R2:W-:Y:S01]  /*4370*/  UTCHMMA.2CTA gdesc[UR14], gdesc[UR16], tmem[UR11], tmem[UR36], idesc[UR37], UPT ;  /* 0x00ff24100e0075ea */ /* 0x0005e2000ba0000b */
[----:B------:R2:W-:Y:S01]  /*4380*/  UTCHMMA.2CTA gdesc[UR8], gdesc[UR12], tmem[UR11], tmem[UR34], idesc[UR35], UPT ;  /* 0x00ff220c080075ea */ /* 0x0005e2000ba0000b */
[----:B------:R2:W-:Y:S01]  /*4390*/  UTCBAR.2CTA.MULTICAST [UR25], URZ, UR28 ;  /* 0x000000ff190073e9 */ /* 0x0005e2000820081c */
[----:B------:R-:W-:Y:S01]  /*43a0*/  UMOV UR10, UR23 ;  /* 0x00000017000a7c82 */ /* 0x000fe20008000000 */
[----:B------:R-:W-:Y:S05]  /*43b0*/  BRA.U UP0, `(.L_x_83) ;  /* 0xfffffffd00507547 */ /* 0x000fea000b83ffff */
.L_x_80:
[----:B--2---:R-:W-:Y:S01]  /*43c0*/  UIADD3 UR4, UPT, UPT, UR31, 0x140, URZ ;  /* 0x000001401f047890 */ /* 0x004fe2000fffe0ff */
[----:B------:R-:W-:-:S08]  /*43d0*/  UMOV UR22, UR27 ;  /* 0x0000001b00167c82 */ /* 0x000fd00008000000 */
[----:B------:R2:W-:Y:S01]  /*43e0*/  UTCBAR.2CTA.MULTICAST [UR4], URZ, UR42 ;  /* 0x000000ff040073e9 */ /* 0x0005e2000820082a */
[----:B------:R-:W-:Y:S02]  /*43f0*/  NOP ;  /* 0x0000000000007918 */ /* 0x000fe40000000000 */
.L_x_78:
[----:B--2---:R-:W-:Y:S01]  /*4400*/  UIADD3 UR4, UPT, UPT, UR32, 0x1, URZ ;  /* 0x0000000120047890 */ /* 0x004fe2000fffe0ff */
[----:B------:R-:W-:-:S03]  /*4410*/  ISETP.NE.AND P0, PT, R8, 0x2, PT ;  /* 0x000000020800780c */ /* 0x000fc60003f05270 */
[----:B------:R-:W-:Y:S01]  /*4420*/  UISETP.NE.AND UP0, UPT, UR4, 0x4, UPT ;  /* 0x000000040400788c */ /* 0x000fe2000bf05270 */
[----:B-1----:R-:W-:Y:S02]  /*4430*/  SEL R0, RZ, 0x1, P0 ;  /* 0x00000001ff007807 */ /* 0x002fe40000000000 */
[----:B------:R-:W-:Y:S01]  /*4440*/  SEL R8, R8, RZ, P0 ;  /* 0x000000ff08087207 */ /* 0x000fe20000000000 */
[----:B------:R-:W-:Y:S01]  /*4450*/  USEL UR5, URZ, 0x1, UP0 ;  /* 0x00000001ff057887 */ /* 0x000fe20008000000 */
[----:B------:R-:W-:Y:S01]  /*4460*/  LOP3.LUT R3, R3, R0, RZ, 0x3c, !PT ;  /* 0x0000000003037212 */ /* 0x000fe200078e3cff */
[----:B------:R-:W-:-:S04]  /*4470*/  USEL UR32, UR4, URZ, UP0 ;  /* 0x000000ff04207287 */ /* 0x000fc80008000000 */
[----:B------:R-:W-:Y:S01]  /*4480*/  LOP3.LUT R9, R9, UR5, RZ, 0x3c, !PT ;  /* 0x0000000509097c12 */ /* 0x000fe2000f8e3cff */
[----:B------:R-:W-:Y:S07]  /*4490*/  @P1 BRA `(.L_x_84) ;  /* 0xfffffff800881947 */ /* 0x000fee000383ffff */
[----:B------:R-:W1:Y:S01]  /*44a0*/  S2UR UR8, SR_CgaCtaId ;  /* 0x00000000000879c3 */ /* 0x000e620000008800 */
[----:B------:R-:W-:Y:S01]  /*44b0*/  ELECT P0, URZ, PT ;  /* 0x0000000000ff782f */ /* 0x000fe20003800000 */
[----:B------:R-:W-:Y:S01]  /*44c0*/  HFMA2 R0, -RZ, RZ, 0, 5.9604644775390625e-08 ;  /* 0x00000001ff007431 */ /* 0x000fe200000001ff */
[----:B------:R-:W-:-:S05]  /*44d0*/  UMOV UR4, 0x40 ;  /* 0x0000004000047882 */ /* 0x000fca0000000000 */
[----:B------:R-:W-:Y:S01]  /*44e0*/  UVIRTCOUNT.DEALLOC.SMPOOL 0x80 ;  /* 0x000000800000784c */ /* 0x000fe20000000000 */
[----:B------:R-:W-:Y:S02]  /*44f0*/  UISETP.NE.AND UP1, UPT, UR48, URZ, UPT ;  /* 0x000000ff3000728c */ /* 0x000fe4000bf25270 */
[----:B-1----:R-:W-:-:S09]  /*4500*/  ULEA UR8, UR8, UR4, 0x18 ;  /* 0x0000000408087291 */ /* 0x002fd2000f8ec0ff */
[----:B------:R1:W-:Y:S01]  /*4510*/  @P0 STS.U8 [UR8+0x1c], R0 ;  /* 0x00001c00ff000988 */ /* 0x0003e20008000008 */
[----:B------:R-:W-:Y:S05]  /*4520*/  BRA.U UP1, `(.L_x_85) ;  /* 0x0000000101a07547 */ /* 0x000fea000b800000 */
[----:B------:R-:W-:Y:S01]  /*4530*/  UIADD3 UR7, UPT, UPT, UR26, 0x160, URZ ;  /* 0x000001601a077890 */ /* 0x000fe2000fffe0ff */
[----:B------:R-:W-:-:S03]  /*4540*/  SHF.L.U32 R2, R9, 0x1f, RZ ;  /* 0x0000001f09027819 */ /* 0x000fc600000006ff */
[----:B------:R-:W-:-:S09]  /*4550*/  ULEA UR4, UR32, UR7, 0x3 ;  /* 0x0000000720047291 */ /* 0x000fd2000f8e18ff */
[----:B------:R-:W2:Y:S02]  /*4560*/  SYNCS.PHASECHK.TRANS64.TRYWAIT P0, [UR4], R2 ;  /* 0x00000002ff0075a7 */ /* 0x000ea40008001104 */
[----:B--2---:R-:W-:Y:S05]  /*4570*/  @!P0 BRA `(.L_x_86) ;  /* 0x00000058000c8947 */ /* 0x004fea0003800000 */
.L_x_200:
        /* <DEDUP_REMOVED lines=9> */
.L_x_202:
        /* <DEDUP_REMOVED lines=9> */
.L_x_204:
[----:B------:R-:W-:-:S04]  /*46a0*/  UIADD3 UR4, UPT, UPT, UR4, 0x1, URZ ;  /* 0x0000000104047890 */ /* 0x000fc8000fffe0ff */
[----:B------:R-:W-:-:S04]  /*46b0*/  UISETP.NE.AND UP0, UPT, UR4, 0x4, UPT ;  /* 0x000000040400788c */ /* 0x000fc8000bf05270 */
[----:B------:R-:W-:Y:S02]  /*46c0*/  USEL UR5, URZ, 0x1, UP0 ;  /* 0x00000001ff057887 */ /* 0x000fe40008000000 */
[----:B------:R-:W-:-:S04]  /*46d0*/  USEL UR4, UR4, URZ, UP0 ;  /* 0x000000ff04047287 */ /* 0x000fc80008000000 */
[----:B------:R-:W-:Y:S01]  /*46e0*/  ULEA UR4, UR4, UR7, 0x3 ;  /* 0x0000000704047291 */ /* 0x000fe2000f8e18ff */
[----:B------:R-:W-:-:S04]  /*46f0*/  LOP3.LUT R2, R2, UR5, RZ, 0x3c, !PT ;  /* 0x0000000502027c12 */ /* 0x000fc8000f8e3cff */
[----:B------:R-:W-:Y:S01]  /*4700*/  SHF.L.U32 R2, R2, 0x1f, RZ ;  /* 0x0000001f02027819 */ /* 0x000fe200000006ff */
[----:B-1----:R-:W-:-:S04]  /*4710*/  IMAD.U32 R0, RZ, RZ, UR4 ;  /* 0x00000004ff007e24 */ /* 0x002fc8000f8e00ff */
[----:B------:R1:W2:Y:S03]  /*4720*/  SYNCS.PHASECHK.TRANS64.TRYWAIT P0, [R0+URZ], R2 ;  /* 0x00000002000075a7 */ /* 0x0002a600080011ff */
[----:B--2---:R-:W-:Y:S05]  /*4730*/  @!P0 NANOSLEEP.SYNCS 0x989680 ;  /* 0x009896800000895d */ /* 0x004fea0003900000 */
[----:B------:R-:W2:Y:S02]  /*4740*/  @!P0 SYNCS.PHASECHK.TRANS64 P0, [R0+URZ], R2 ;  /* 0x00000002000085a7 */ /* 0x000ea400080010ff */
[----:B--2---:R-:W-:Y:S05]  /*4750*/  @P0 BRA `(.L_x_89) ;  /* 0x0000000000200947 */ /* 0x004fea0003800000 */
.L_x_90:
[----:B--2---:R2:W4:Y:S02]  /*4760*/  SYNCS.PHASECHK.TRANS64.TRYWAIT P0, [R0+URZ], R2 ;  /* 0x00000002000075a7 */ /* 0x00452400080011ff */
[----:B----4-:R-:W-:Y:S05]  /*4770*/  @!P0 NANOSLEEP.SYNCS 0x989680 ;  /* 0x009896800000895d */ /* 0x010fea0003900000 */
[----:B------:R-:W4:Y:S02]  /*4780*/  @!P0 SYNCS.PHASECHK.TRANS64 P0, [R0+URZ], R2 ;  /* 0x00000002000085a7 */ /* 0x000f2400080010ff */
[----:B----4-:R-:W-:Y:S05]  /*4790*/  @!P0 BRA `(.L_x_90) ;  /* 0xfffffffc00f08947 */ /* 0x010fea000383ffff */
[----:B------:R-:W-:Y:S05]  /*47a0*/  BRA `(.L_x_89) ;  /* 0x00000000000c7947 */ /* 0x000fea0003800000 */
.L_x_85:
[----:B------:R-:W-:-:S04]  /*47b0*/  UIADD3 UR4, UPT, UPT, UR26, 0x1a0, URZ ;  /* 0x000001a01a047890 */ /* 0x000fc8000fffe0ff */
[----:B------:R-:W-:-:S09]  /*47c0*/  UPRMT UR4, UR49, 0x654, UR4 ;  /* 0x0000065431047896 */ /* 0x000fd20008000004 */
[----:B------:R-:W-:Y:S03]  /*47d0*/  SYNCS.ARRIVE.TRANS64.RED.A1T0 RZ, [UR4], RZ ;  /* 0x000000ffffff79a7 */ /* 0x000fe60008100404 */
.L_x_89:
[----:B-12---:R-:W-:Y:S01]  /*47e0*/  SHF.L.U32 R2, RZ, 0x1f, RZ ;  /* 0x0000001fff027819 */ /* 0x006fe200000006ff */
[----:B------:R-:W-:Y:S01]  /*47f0*/  UIADD3 UR4, UPT, UPT, UR26, 0x1a0, URZ ;  /* 0x000001a01a047890 */ /* 0x000fe2000fffe0ff */
[----:B------:R-:W-:Y:S02]  /*4800*/  PLOP3.LUT P0, PT, PT, PT, UP1, 0x80, 0x8 ;  /* 0x000000000008781c */ /* 0x000fe40003f0f018 */
[----:B------:R-:W1:Y:S02]  /*4810*/  SYNCS.PHASECHK.TRANS64.TRYWAIT P1, [UR26+0x1a0], R2 ;  /* 0x0001a002ff0075a7 */ /* 0x000e64000802111a */
[----:B-1----:R-:W-:Y:S09]  /*4820*/  @!P1 BRA `(.L_x_91) ;  /* 0x0000005400a89947 */ /* 0x002ff20003800000 */
.L_x_206:
[----:B------:R-:W-:Y:S01]  /*4830*/  @!UP1 UPRMT UR4, UR49, 0x654, UR4 ;  /* 0x0000065431049896 */ /* 0x000fe20008000004 */
[----:B------:R-:W-:Y:S01]  /*4840*/  UMOV UR5, 0xffff ;  /* 0x0000ffff00057882 */ /* 0x000fe20000000000 */
[----:B------:R-:W-:-:S07]  /*4850*/  UMOV UR6, 0x1 ;  /* 0x0000000100067882 */ /* 0x000fce0000000000 */
[----:B------:R-:W-:Y:S01]  /*4860*/  @!P0 SYNCS.ARRIVE.TRANS64.RED.A1T0 RZ, [UR4], RZ ;  /* 0x000000ffffff89a7 */ /* 0x000fe20008100404 */
[----:B------:R-:W-:Y:S01]  /*4870*/  NOP ;  /* 0x0000000000007918 */ /* 0x000fe20000000000 */
[----:B-1----:R-:W1:Y:S01]  /*4880*/  LDS R0, [UR8+0x14] ;  /* 0x00001408ff007984 */ /* 0x002e620008000800 */
[----:B------:R-:W-:-:S04]  /*4890*/  ULOP3.LUT UR4, UR44, 0xffff, URZ, 0xc0, !UPT ;  /* 0x0000ffff2c047892 */ /* 0x000fc8000f8ec0ff */
[----:B------:R-:W-:-:S04]  /*48a0*/  USHF.R.U32.HI UR4, URZ, 0x5, UR4 ;  /* 0x00000005ff047899 */ /* 0x000fc80008011604 */
[----:B------:R-:W-:Y:S02]  /*48b0*/  USHF.L.U32 UR5, UR5, UR4, URZ ;  /* 0x0000000405057299 */ /* 0x000fe400080006ff */
[----:B------:R-:W-:-:S04]  /*48c0*/  USHF.L.U32 UR4, UR6, UR4, URZ ;  /* 0x0000000406047299 */ /* 0x000fc800080006ff */
[----:B-1----:R-:W-:-:S04]  /*48d0*/  LOP3.LUT R0, R0, UR5, RZ, 0xc0, !PT ;  /* 0x0000000500007c12 */ /* 0x002fc8000f8ec0ff */
[----:B------:R-:W-:-:S13]  /*48e0*/  ISETP.NE.AND P0, PT, R0, UR5, PT ;  /* 0x0000000500007c0c */ /* 0x000fda000bf05270 */
[----:B------:R-:W-:Y:S05]  /*48f0*/  @P0 BRA `(.L_x_92) ;  /* 0x0000000000580947 */ /* 0x000fea0003800000 */
[----:B------:R-:W1:Y:S02]  /*4900*/  LDS R0, [UR8+0x18] ;  /* 0x00001808ff007984 */ /* 0x000e640008000800 */
[----:B-1----:R-:W-:-:S04]  /*4910*/  LOP3.LUT R0, R0, UR4, RZ, 0xc0, !PT ;  /* 0x0000000400007c12 */ /* 0x002fc8000f8ec0ff */
[----:B------:R-:W-:-:S13]  /*4920*/  ISETP.NE.AND P0, PT, R0, UR4, PT ;  /* 0x0000000400007c0c */ /* 0x000fda000bf05270 */
[----:B------:R-:W-:Y:S05]  /*4930*/  @P0 BRA `(.L_x_93) ;  /* 0x00000000003c0947 */ /* 0x000fea0003800000 */
[----:B------:R-:W1:Y:S01]  /*4940*/  S2R R2, SR_LANEID ;  /* 0x0000000000027919 */ /* 0x000e620000000000 */
[----:B------:R-:W-:-:S06]  /*4950*/  ULOP3.LUT UR5, URZ, UR5, URZ, 0x33, !UPT ;  /* 0x00000005ff057292 */ /* 0x000fcc000f8e33ff */
[----:B------:R-:W-:-:S04]  /*4960*/  IMAD.U32 R0, RZ, RZ, UR5 ;  /* 0x00000005ff007e24 */ /* 0x000fc8000f8e00ff */
[----:B------:R2:W4:Y:S02]  /*4970*/  REDUX UR7, R0 ;  /* 0x00000000000773c4 */ /* 0x0005240000000000 */
[----:B------:R1:W-:Y:S01]  /*4980*/  UTCATOMSWS.AND URZ, UR5 ;  /* 0x0000000500ff79e3 */ /* 0x0003e20008000000 */
[----:B--2---:R-:W-:Y:S01]  /*4990*/  LOP3.LUT R0, RZ, UR4, RZ, 0x33, !PT ;  /* 0x00000004ff007c12 */ /* 0x004fe2000f8e33ff */
[----:B------:R-:W-:Y:S02]  /*49a0*/  VOTEU.ANY UR4, UPT, PT ;  /* 0x0000000000047886 */ /* 0x000fe400038e0100 */
[----:B------:R-:W-:Y:S02]  /*49b0*/  UFLO.U32 UR4, UR4 ;  /* 0x00000004000472bd */ /* 0x000fe400080e0000 */
[----:B------:R-:W2:Y:S04]  /*49c0*/  REDUX UR6, R0 ;  /* 0x00000000000673c4 */ /* 0x000ea80000000000 */
[----:B-1----:R-:W-:-:S02]  /*49d0*/  ISETP.EQ.U32.AND P0, PT, R2, UR4, PT ;  /* 0x0000000402007c0c */ /* 0x002fc4000bf02070 */
[----:B----4-:R-:W-:-:S11]  /*49e0*/  MOV R2, UR7 ;  /* 0x0000000700027c02 */ /* 0x010fd60008000f00 */
[----:B------:R1:W-:Y:S01]  /*49f0*/  @P0 ATOMS.AND RZ, [UR8+0x14], R2 ;  /* 0x00001402ffff098c */ /* 0x0003e2000a800008 */
[----:B--2---:R-:W-:-:S05]  /*4a00*/  IMAD.U32 R0, RZ, RZ, UR6 ;  /* 0x00000006ff007e24 */ /* 0x004fca000f8e00ff */
[----:B------:R1:W-:Y:S01]  /*4a10*/  @P0 ATOMS.AND RZ, [UR8+0x18], R0 ;  /* 0x00001800ffff098c */ /* 0x0003e2000a800008 */
[----:B------:R-:W-:Y:S05]  /*4a20*/  BRA `(.L_x_94) ;  /* 0x0000000000147947 */ /* 0x000fea0003800000 */
.L_x_93:
[----:B------:R-:W-:Y:S02]  /*4a30*/  MOV R2, 0x4a50 ;  /* 0x00004a5000027802 */ /* 0x000fe40000000f00 */
[----:B---3-5:R-:W-:Y:S05]  /*4a40*/  CALL.REL.NOINC `($__internal_0_$__cuda_sm10x_tcgen05_guardrail_trap_col_being_dealloced_not_returned_by_alloc) ;  /* 0x0000005800887944 */ /* 0x028fea0003c00000 */
[----:B------:R-:W-:Y:S05]  /*4a50*/  BRA `(.L_x_94) ;  /* 0x0000000000087947 */ /* 0x000fea0003800000 */
.L_x_92:
[----:B------:R-:W-:Y:S02]  /*4a60*/  MOV R2, 0x4a80 ;  /* 0x00004a8000027802 */ /* 0x000fe40000000f00 */
[----:B---3-5:R-:W-:Y:S05]  /*4a70*/  CALL.REL.NOINC `($__internal_2_$__cuda_sm10x_tcgen05_guardrail_trap_unallocated_columns_being_dealloced) ;  /* 0x0000005800947944 */ /* 0x028fea0003c00000 */
.L_x_94:
[----:B------:R-:W-:Y:S01]  /*4a80*/  NOP ;  /* 0x0000000000007918 */ /* 0x000fe20000000000 */
[----:B------:R-:W-:Y:S05]  /*4a90*/  EXIT ;  /* 0x000000000000794d */ /* 0x000fea0003800000 */
.L_x_65:
[----:B------:R-:W-:-:S09]  /*4aa0*/  UISETP.NE.OR UP0, UPT, UR23, 0x3, !UP4 ;  /* 0x000000031700788c */ /* 0x000fd2000e705670 */
[----:B------:R-:W-:Y:S05]  /*4ab0*/  BRA.U UP0, `(.L_x_95) ;  /* 0x0000001100b87547 */ /* 0x000fea000b800000 */
[----:B------:R-:W2:Y:S01]  /*4ac0*/  LDCU UR31, c[0x0][0x370] ;  /* 0x00006e00ff1f77ac */ /* 0x000ea20008000800 */
[----:B------:R-:W3:Y:S01]  /*4ad0*/  LDC.64 R16, c[0x0][0x348] ;  /* 0x0000d200ff107b82 */ /* 0x000ee20000000a00 */
[----:B------:R-:W-:Y:S02]  /*4ae0*/  HFMA2 R13, -RZ, RZ, 0, 0 ;  /* 0x00000000ff0d7431 */ /* 0x000fe400000001ff */
[----:B------:R-:W-:Y:S01]  /*4af0*/  IMAD.MOV.U32 R15, RZ, RZ, 0x1 ;  /* 0x00000001ff0f7424 */ /* 0x000fe200078e00ff */
[----:B------:R-:W2:Y:S01]  /*4b00*/  LDCU.128 UR48, c[0x0][0xb10] ;  /* 0x00016200ff3077ac */ /* 0x000ea20008000c00 */
[----:B------:R-:W-:Y:S01]  /*4b10*/  IMAD.MOV.U32 R14, RZ, RZ, RZ ;  /* 0x000000ffff0e7224 */ /* 0x000fe200078e00ff */
[----:B------:R-:W-:Y:S01]  /*4b20*/  MOV R7, 0x1000 ;  /* 0x0000100000077802 */ /* 0x000fe20000000f00 */
[----:B------:R-:W4:Y:S01]  /*4b30*/  LDCU UR30, c[0x0][0x374] ;  /* 0x00006e80ff1e77ac */ /* 0x000f220008000800 */
[----:B------:R-:W1:Y:S01]  /*4b40*/  LDC.64 R2, c[0x0][0x888] ;  /* 0x00022200ff027b82 */ /* 0x000e620000000a00 */
[----:B------:R-:W4:Y:S01]  /*4b50*/  LDCU UR15, c[0x0][0xb0c] ;  /* 0x00016180ff0f77ac */ /* 0x000f220008000800 */
[----:B------:R-:W3:Y:S06]  /*4b60*/  LDCU UR52, c[0x0][0xb20] ;  /* 0x00016400ff3477ac */ /* 0x000eec0008000800 */
[----:B------:R-:W1:Y:S01]  /*4b70*/  LDC.64 R4, c[0x0][0x890] ;  /* 0x00022400ff047b82 */ /* 0x000e620000000a00 */
[----:B------:R-:W3:Y:S01]  /*4b80*/  LDCU UR4, c[0x0][0xb30] ;  /* 0x00016600ff0477ac */ /* 0x000ee20008000800 */
[----:B------:R-:W-:Y:S01]  /*4b90*/  UMOV UR21, 0x400 ;  /* 0x0000040000157882 */ /* 0x000fe20000000000 */
[----:B--2---:R-:W-:-:S02]  /*4ba0*/  UIMAD.WIDE.U32 UR6, UR31, UR48, URZ ;  /* 0x000000301f0672a5 */ /* 0x004fc4000f8e00ff */
[----:B----4-:R-:W-:Y:S02]  /*4bb0*/  UIMAD.WIDE.U32 UR8, UR30, UR51, URZ ;  /* 0x000000331e0872a5 */ /* 0x010fe4000f8e00ff */
[----:B------:R-:W-:Y:S02]  /*4bc0*/  ULEA UR21, UR47, UR21, 0x18 ;  /* 0x000000152f157291 */ /* 0x000fe4000f8ec0ff */
[----:B------:R-:W-:Y:S02]  /*4bd0*/  UPLOP3.LUT UP2, UPT, UPT, UPT, UPT, 0x40, 0x4 ;  /* 0x000000000004789c */ /* 0x000fe40003f4e870 */
[----:B------:R-:W-:Y:S01]  /*4be0*/  UIADD3 UR37, UPT, UPT, UR21, 0xe8, URZ ;  /* 0x000000e815257890 */ /* 0x000fe2000fffe0ff */
[----:B------:R-:W-:Y:S01]  /*4bf0*/  UMOV UR6, UR7 ;  /* 0x0000000700067c82 */ /* 0x000fe20008000000 */
[----:B------:R-:W-:Y:S01]  /*4c00*/  UMOV UR38, UR9 ;  /* 0x0000000900267c82 */ /* 0x000fe20008000000 */
[----:B------:R-:W-:Y:S02]  /*4c10*/  UISETP.GE.AND UP0, UPT, UR45, 0x1, UPT ;  /* 0x000000012d00788c */ /* 0x000fe4000bf06270 */
[----:B------:R-:W-:Y:S01]  /*4c20*/  UISETP.NE.AND UP4, UPT, UR45, 0x1, UPT ;  /* 0x000000012d00788c */ /* 0x000fe2000bf85270 */
[----:B------:R-:W2:Y:S01]  /*4c30*/  LDCU.64 UR22, c[0x0][0xb28] ;  /* 0x00016500ff1677ac */ /* 0x000ea20008000a00 */
[----:B------:R-:W-:-:S02]  /*4c40*/  UISETP.NE.AND UP6, UPT, UR15, 0x1, UPT ;  /* 0x000000010f00788c */ /* 0x000fc4000bfc5270 */
[----:B------:R-:W-:Y:S02]  /*4c50*/  UISETP.NE.AND UP5, UPT, UR50, 0x1, UPT ;  /* 0x000000013200788c */ /* 0x000fe4000bfa5270 */
[----:B------:R-:W-:Y:S02]  /*4c60*/  UIADD3 UR41, UPT, UPT, UR21, 0xd0, URZ ;  /* 0x000000d015297890 */ /* 0x000fe4000fffe0ff */
[----:B------:R-:W-:Y:S02]  /*4c70*/  UIADD3 UR33, UPT, UPT, UR21, 0xd8, URZ ;  /* 0x000000d815217890 */ /* 0x000fe4000fffe0ff */
[----:B------:R-:W-:Y:S02]  /*4c80*/  UIADD3 UR25, UPT, UPT, UR21, 0xe0, URZ ;  /* 0x000000e015197890 */ /* 0x000fe4000fffe0ff */
[----:B------:R-:W-:Y:S02]  /*4c90*/  UPRMT UR37, UR47, 0x654, UR37 ;  /* 0x000006542f257896 */ /* 0x000fe40008000025 */
[----:B------:R-:W-:-:S02]  /*4ca0*/  USHF.R.U32.HI UR39, URZ, UR49, UR6 ;  /* 0x00000031ff277299 */ /* 0x000fc40008011606 */
[----:B---3--:R-:W-:Y:S02]  /*4cb0*/  USHF.R.U32.HI UR38, URZ, UR52, UR38 ;  /* 0x00000034ff267299 */ /* 0x008fe40008011626 */
[----:B------:R-:W-:-:S11]  /*4cc0*/  UISETP.NE.AND UP3, UPT, UR4, 0x1, UPT ;  /* 0x000000010400788c */ /* 0x000fd6000bf65270 */
.L_x_106:
[C---:B------:R-:W-:Y:S02]  /*4cd0*/  LEA R12, R14.reuse, UR21, 0x3 ;  /* 0x000000150e0c7c11 */ /* 0x040fe4000f8e18ff */
[----:B------:R-:W-:Y:S02]  /*4ce0*/  SHF.L.U32 R0, R13, 0x1f, RZ ;  /* 0x0000001f0d007819 */ /* 0x000fe400000006ff */
[----:B------:R-:W-:Y:S02]  /*4cf0*/  LEA R8, R14, UR21, 0x4 ;  /* 0x000000150e087c11 */ /* 0x000fe4000f8e20ff */
[----:B---3--:R-:W3:Y:S02]  /*4d00*/  SYNCS.PHASECHK.TRANS64.TRYWAIT P0, [R12+URZ+0x120], R0 ;  /* 0x000120000c0075a7 */ /* 0x008ee400080011ff */
[----:B---3--:R-:W-:Y:S05]  /*4d10*/  @!P0 BRA `(.L_x_96) ;  /* 0x0000005000848947 */ /* 0x008fea0003800000 */
.L_x_207:
[----:B------:R-:W4:Y:S01]  /*4d20*/  LDS.128 R8, [R8+0x1b0] ;  /* 0x0001b00008087984 */ /* 0x000f220000000c00 */
[----:B------:R-:W-:Y:S01]  /*4d30*/  UISETP.GE.AND UP0, UPT, UR45, 0x1, UPT ;  /* 0x000000012d00788c */ /* 0x000fe2000bf06270 */
[----:B------:R-:W-:Y:S01]  /*4d40*/  @!PT LDS RZ, [RZ] ;  /* 0x00000000fffff984 */ /* 0x000fe20000000800 */
[----:B------:R-:W-:Y:S01]  /*4d50*/  @!PT LDS RZ, [RZ] ;  /* 0x00000000fffff984 */ /* 0x000fe20000000800 */
[----:B------:R-:W-:Y:S01]  /*4d60*/  @!PT LDS RZ, [RZ] ;  /* 0x00000000fffff984 */ /* 0x000fe20000000800 */
[----:B------:R-:W-:Y:S01]  /*4d70*/  @!PT LDS RZ, [RZ] ;  /* 0x00000000fffff984 */ /* 0x000fe20000000800 */
[----:B------:R1:W-:Y:S06]  /*4d80*/  MEMBAR.ALL.CTA ;  /* 0x0000000000007992 */ /* 0x0003ec0000008000 */
[----:B-1----:R-:W1:Y:S01]  /*4d90*/  FENCE.VIEW.ASYNC.S ;  /* 0x00000000000073c6 */ /* 0x002e620000000000 */
[----:B----4-:R-:W-:Y:S11]  /*4da0*/  LOP3.LUT P0, RZ, R10, 0x1, RZ, 0xc0, !PT ;  /* 0x000000010aff7812 */ /* 0x010ff6000780c0ff */
[----:B------:R-:W-:Y:S02]  /*4db0*/  @!UPT UIADD3 URZ, UPT, UPT, URZ, URZ, URZ ;  /* 0x000000fffffff290 */ /* 0x000fe4000fffe0ff */
[----:B-1----:R-:W-:Y:S01]  /*4dc0*/  VOTEU.ANY UP1, P0 ;  /* 0x0000000000ff7886 */ /* 0x002fe20000020100 */
[----:B------:R-:W-:Y:S11]  /*4dd0*/  PLOP3.LUT P0, PT, PT, PT, UP1, 0x80, 0x8 ;  /* 0x000000000008781c */ /* 0x000ff60003f0f018 */
[----:B------:R-:W-:Y:S02]  /*4de0*/  @!UPT UIADD3 URZ, UPT, UPT, URZ, URZ, URZ ;  /* 0x000000fffffff290 */ /* 0x000fe4000fffe0ff */
[----:B---3--:R-:W-:Y:S02]  /*4df0*/  @P0 SHF.R.U32.HI R0, RZ, 0x10, R9 ;  /* 0x00000010ff000819 */ /* 0x008fe40000011609 */
[----:B------:R-:W-:Y:S02]  /*4e00*/  @P0 MOV R6, R8 ;  /* 0x0000000800060202 */ /* 0x000fe40000000f00 */
[----:B------:R-:W-:Y:S01]  /*4e10*/  @P0 R2UR UR4, R0 ;  /* 0x00000000000402ca */ /* 0x000fe200000e0000 */
[----:B------:R-:W-:Y:S01]  /*4e20*/  VIADD R0, R12, 0x130 ;  /* 0x000001300c007836 */ /* 0x000fe20000000000 */
[----:B------:R-:W-:Y:S02]  /*4e30*/  @P0 LOP3.LUT R8, R9, 0xffff, RZ, 0xc0, !PT ;  /* 0x0000ffff09080812 */ /* 0x000fe400078ec0ff */
[----:B------:R-:W-:Y:S02]  /*4e40*/  @P0 R2UR UR6, R6 ;  /* 0x00000000060602ca */ /* 0x000fe400000e0000 */
[----:B------:R-:W-:Y:S02]  /*4e50*/  PRMT R0, RZ, 0x654, R0 ;  /* 0x00000654ff007816 */ /* 0x000fe40000000000 */
[----:B------:R-:W-:Y:S02]  /*4e60*/  @P0 R2UR UR5, R8 ;  /* 0x00000000080502ca */ /* 0x000fe400000e0000 */
[----:B------:R1:W-:Y:S03]  /*4e70*/  SYNCS.ARRIVE.TRANS64.RED.A1T0 RZ, [R0+URZ], RZ ;  /* 0x000000ff00ff79a7 */ /* 0x0003e600081004ff */
[----:B------:R-:W-:Y:S04]  /*4e80*/  @UP1 UMOV UR29, UR4 ;  /* 0x00000004001d1c82 */ /* 0x000fe80008000000 */
[----:B------:R-:W-:Y:S04]  /*4e90*/  @UP1 UMOV UR14, UR6 ;  /* 0x00000006000e1c82 */ /* 0x000fe80008000000 */
[----:B------:R-:W-:Y:S01]  /*4ea0*/  @UP1 UMOV UR13, UR5 ;  /* 0x00000005000d1c82 */ /* 0x000fe20008000000 */
[----:B------:R-:W-:Y:S05]  /*4eb0*/  BRA.U !UP0, `(.L_x_97) ;  /* 0x0000000108a47547 */ /* 0x000fea000b800000 */
[----:B------:R-:W-:Y:S02]  /*4ec0*/  UIMAD.WIDE.U32 UR16, UR13, UR51, URZ ;  /* 0x000000330d1072a5 */ /* 0x000fe4000f8e00ff */
[----:B------:R-:W-:Y:S02]  /*4ed0*/  UIMAD.WIDE.U32 UR18, UR14, UR48, URZ ;  /* 0x000000300e1272a5 */ /* 0x000fe4000f8e00ff */
[----:B------:R-:W-:Y:S02]  /*4ee0*/  USEL UR4, UR30, UR38, !UP5 ;  /* 0x000000261e047287 */ /* 0x000fe4000e800000 */
[----:B------:R-:W-:Y:S02]  /*4ef0*/  USEL UR7, UR31, UR39, !UP6 ;  /* 0x000000271f077287 */ /* 0x000fe4000f000000 */
[----:B--2---:R-:W-:Y:S02]  /*4f00*/  UIMAD.WIDE.U32 UR8, UR4, UR22, URZ ;  /* 0x00000016040872a5 */ /* 0x004fe4000f8e00ff */
[----:B------:R-:W-:Y:S01]  /*4f10*/  UIMAD.WIDE.U32 UR10, UR7, UR22, URZ ;  /* 0x00000016070a72a5 */ /* 0x000fe2000f8e00ff */
[----:B------:R-:W-:Y:S02]  /*4f20*/  UMOV UR5, UR17 ;  /* 0x0000001100057c82 */ /* 0x000fe40008000000 */
[----:B------:R-:W-:Y:S03]  /*4f30*/  USHF.R.U32.HI UR6, URZ, UR52, UR5 ;  /* 0x00000034ff067299 */ /* 0x000fe60008011605 */
[----:B------:R-:W-:Y:S01]  /*4f40*/  UMOV UR5, UR19 ;  /* 0x0000001300057c82 */ /* 0x000fe20008000000 */
[----:B------:R-:W-:Y:S02]  /*4f50*/  USEL UR6, UR13, UR6, !UP5 ;  /* 0x000000060d067287 */ /* 0x000fe4000e800000 */
[----:B------:R-:W-:Y:S03]  /*4f60*/  USHF.R.U32.HI UR12, URZ, UR49, UR5 ;  /* 0x00000031ff0c7299 */ /* 0x000fe60008011605 */
[----:B------:R-:W-:Y:S02]  /*4f70*/  UMOV UR5, UR9 ;  /* 0x0000000900057c82 */ /* 0x000fe40008000000 */
[----:B------:R-:W-:Y:S03]  /*4f80*/  @UP4 USHF.R.U32.HI UR4, URZ, UR23, UR5 ;  /* 0x00000017ff044299 */ /* 0x000fe60008011605 */
[----:B------:R-:W-:Y:S01]  /*4f90*/  UMOV UR5, UR11 ;  /* 0x0000000b00057c82 */ /* 0x000fe20008000000 */
[----:B------:R-:W-:Y:S02]  /*4fa0*/  UIMAD UR4, UR45, UR4, URZ ;  /* 0x000000042d0472a4 */ /* 0x000fe4000f8e02ff */
[----:B------:R-:W-:Y:S02]  /*4fb0*/  @UP4 USHF.R.U32.HI UR7, URZ, UR23, UR5 ;  /* 0x00000017ff074299 */ /* 0x000fe40008011605 */
[----:B------:R-:W-:Y:S02]  /*4fc0*/  UIMAD.WIDE.U32 UR10, UR6, UR22, URZ ;  /* 0x00000016060a72a5 */ /* 0x000fe4000f8e00ff */
[----:B------:R-:W-:Y:S02]  /*4fd0*/  USEL UR5, UR14, UR12, !UP6 ;  /* 0x0000000c0e057287 */ /* 0x000fe4000f000000 */
[----:B------:R-:W-:Y:S02]  /*4fe0*/  UIMAD UR8, UR45, UR7, URZ ;  /* 0x000000072d0872a4 */ /* 0x000fe4000f8e02ff */
[----:B------:R-:W-:Y:S03]  /*4ff0*/  UISETP.GE.AND UP0, UPT, UR6, UR4, UPT ;  /* 0x000000040600728c */ /* 0x000fe6000bf06270 */
[----:B------:R-:W-:Y:S01]  /*5000*/  UMOV UR4, UR11 ;  /* 0x0000000b00047c82 */ /* 0x000fe20008000000 */
[----:B------:R-:W-:Y:S02]  /*5010*/  UISETP.GE.OR UP0, UPT, UR5, UR8, UP0 ;  /* 0x000000080500728c */ /* 0x000fe40008706670 */
[----:B------:R-:W-:Y:S02]  /*5020*/  USHF.R.U32.HI UR4, URZ, UR23, UR4 ;  /* 0x00000017ff047299 */ /* 0x000fe40008011604 */
[----:B------:R-:W-:Y:S02]  /*5030*/  UIMAD.WIDE.U32 UR8, UR5, UR22, URZ ;  /* 0x00000016050872a5 */ /* 0x000fe4000f8e00ff */
[----:B------:R-:W-:Y:S04]  /*5040*/  USEL UR10, UR6, UR4, !UP4 ;  /* 0x00000004060a7287 */ /* 0x000fe8000e000000 */
[----:B------:R-:W-:Y:S01]  /*5050*/  UIADD3 UR11, UPT, UPT, -UR10, URZ, URZ ;  /* 0x000000ff0a0b7290 */ /* 0x000fe2000fffe1ff */
[----:B------:R-:W-:Y:S02]  /*5060*/  @!UP0 UMOV UR4, UR9 ;  /* 0x0000000900048c82 */ /* 0x000fe40008000000 */
[----:B------:R-:W-:Y:S02]  /*5070*/  @!UP0 USHF.R.U32.HI UR4, URZ, UR23, UR4 ;  /* 0x00000017ff048299 */ /* 0x000fe40008011604 */
[----:B------:R-:W-:Y:S02]  /*5080*/  UIMAD UR8, UR45, UR11, UR6 ;  /* 0x0000000b2d0872a4 */ /* 0x000fe4000f8e0206 */
[----:B------:R-:W-:Y:S04]  /*5090*/  @!UP0 USEL UR4, UR5, UR4, !UP4 ;  /* 0x0000000405048287 */ /* 0x000fe8000e000000 */
[----:B------:R-:W-:Y:S02]  /*50a0*/  @!UP0 UIMAD UR7, UR7, UR8, UR4 ;  /* 0x00000008070782a4 */ /* 0x000fe4000f8e0204 */
[----:B------:R-:W-:Y:S02]  /*50b0*/  @!UP0 UIADD3 UR9, UPT, UPT, UR10, -UR4, URZ ;  /* 0x800000040a098290 */ /* 0x000fe4000fffe0ff */
[----:B------:R-:W-:Y:S02]  /*50c0*/  UIADD3 UR8, UPT, UPT, -UR6, URZ, URZ ;  /* 0x000000ff06087290 */ /* 0x000fe4000fffe1ff */
[----:B------:R-:W-:Y:S02]  /*50d0*/  UIADD3 UR4, UPT, UPT, -UR5, URZ, URZ ;  /* 0x000000ff05047290 */ /* 0x000fe4000fffe1ff */
[----:B------:R-:W-:Y:S03]  /*50e0*/  @!UP0 UIMAD UR6, UR9, UR45, UR5 ;  /* 0x0000002d090682a4 */ /* 0x000fe6000f8e0205 */
[----:B------:R-:W-:Y:S01]  /*50f0*/  @!UP0 UMOV UR5, UR7 ;  /* 0x0000000700058c82 */ /* 0x000fe20008000000 */
[----:B------:R-:W-:Y:S02]  /*5100*/  UIMAD UR7, UR15, UR4, UR14 ;  /* 0x000000040f0772a4 */ /* 0x000fe4000f8e020e */
[----:B------:R-:W-:Y:S02]  /*5110*/  UIMAD UR4, UR50, UR8, UR13 ;  /* 0x00000008320472a4 */ /* 0x000fe4000f8e020d */
[----:B------:R-:W-:Y:S02]  /*5120*/  UIMAD UR14, UR5, UR15, UR7 ;  /* 0x0000000f050e72a4 */ /* 0x000fe4000f8e0207 */
[----:B------:R-:W-:Y:S11]  /*5130*/  UIMAD UR13, UR6, UR50, UR4 ;  /* 0x00000032060d72a4 */ /* 0x000ff6000f8e0204 */
[----:B------:R-:W-:Y:S01]  /*5140*/  @!UPT UIADD3 URZ, UPT, UPT, URZ, URZ, URZ ;  /* 0x000000fffffff290 */ /* 0x000fe2000fffe0ff */
.L_x_97:
[----:B------:R-:W3:Y:S01]  /*5150*/  @!UP3 LDCU.128 UR8, c[0x0][0xb10] ;  /* 0x00016200ff08b7ac */ /* 0x000ee20008000c00 */
[C---:B------:R-:W-:Y:S02]  /*5160*/  ISETP.NE.U32.AND P1, PT, R4.reuse, RZ, PT ;  /* 0x000000ff0400720c */ /* 0x040fe40003f25070 */
[----:B------:R-:W-:Y:S02]  /*5170*/  ISETP.NE.U32.AND P0, PT, R4, RZ, PT ;  /* 0x000000ff0400720c */ /* 0x000fe40003f05070 */
[C---:B------:R-:W-:Y:S02]  /*5180*/  ISETP.NE.AND.EX P1, PT, R5.reuse, RZ, PT, P1 ;  /* 0x000000ff0500720c */ /* 0x040fe40003f25310 */
[----:B------:R-:W-:Y:S01]  /*5190*/  ISETP.NE.AND.EX P0, PT, R5, RZ, PT, P0 ;  /* 0x000000ff0500720c */ /* 0x000fe20003f05300 */
[----:B------:R-:W4:Y:S01]  /*51a0*/  @!UP3 LDCU UR5, c[0x0][0xb0c] ;  /* 0x00016180ff05b7ac */ /* 0x000f220008000800 */
[----:B------:R-:W-:Y:S01]  /*51b0*/  SHF.L.U32 R9, R15, 0x1f, RZ ;  /* 0x0000001f0f097819 */ /* 0x000fe200000006ff */
[----:B------:R-:W-:Y:S02]  /*51c0*/  USHF.L.U32 UR42, UR20, 0x7, URZ ;  /* 0x00000007142a7899 */ /* 0x000fe400080006ff */
[----:B------:R-:W-:Y:S02]  /*51d0*/  USHF.L.U32 UR43, UR24, 0x6, URZ ;  /* 0x00000006182b7899 */ /* 0x000fe400080006ff */
[----:B---3--:R-:W-:Y:S07]  /*51e0*/  UIMAD.WIDE.U32 UR6, UR14, UR8, URZ ;  /* 0x000000080e0672a5 */ /* 0x008fee000f8e00ff */
[----:B------:R-:W-:Y:S01]  /*51f0*/  @!UP3 UMOV UR4, UR7 ;  /* 0x000000070004bc82 */ /* 0x000fe20008000000 */
[----:B----4-:R-:W-:Y:S02]  /*5200*/  @!UP3 UISETP.NE.AND UP0, UPT, UR5, 0x1, UPT ;  /* 0x000000010500b88c */ /* 0x010fe4000bf05270 */
[----:B------:R-:W-:Y:S02]  /*5210*/  @!UP3 USHF.R.U32.HI UR4, URZ, UR9, UR4 ;  /* 0x00000009ff04b299 */ /* 0x000fe40008011604 */
[----:B------:R-:W-:Y:S02]  /*5220*/  UIMAD.WIDE.U32 UR6, UR13, UR11, URZ ;  /* 0x0000000b0d0672a5 */ /* 0x000fe4000f8e00ff */
[----:B------:R-:W-:Y:S02]  /*5230*/  @!UP3 USEL UR8, UR14, UR4, !UP0 ;  /* 0x000000040e08b287 */ /* 0x000fe4000c000000 */
[----:B------:R-:W-:Y:S03]  /*5240*/  @!UP3 UISETP.NE.AND UP0, UPT, UR10, 0x1, UPT ;  /* 0x000000010a00b88c */ /* 0x000fe6000bf05270 */
[----:B------:R-:W-:Y:S02]  /*5250*/  @!UP3 UMOV UR6, UR7 ;  /* 0x000000070006bc82 */ /* 0x000fe40008000000 */
[----:B------:R-:W3:Y:S02]  /*5260*/  @!UP3 LDCU UR4, c[0x0][0xb20] ;  /* 0x00016400ff04b7ac */ /* 0x000ee40008000800 */
[----:B---3--:R-:W-:Y:S04]  /*5270*/  @!UP3 USHF.R.U32.HI UR6, URZ, UR4, UR6 ;  /* 0x00000004ff06b299 */ /* 0x008fe80008011606 */
[----:B------:R-:W-:Y:S04]  /*5280*/  @!UP3 USEL UR6, UR13, UR6, !UP0 ;  /* 0x000000060d06b287 */ /* 0x000fe8000c000000 */
[----:B------:R-:W-:Y:S02]  /*5290*/  @!UP3 UIADD3 UR4, UPT, UPT, -UR8, UR6, URZ ;  /* 0x000000060804b290 */ /* 0x000fe4000fffe1ff */
[----:B------:R-:W-:Y:S02]  /*52a0*/  @!UP3 UIADD3 UR6, UPT, UPT, UR8, -UR6, URZ ;  /* 0x800000060806b290 */ /* 0x000fe4000fffe0ff */
[----:B------:R-:W-:Y:S02]  /*52b0*/  @!UP3 UIMAD UR14, UR4, UR5, UR14 ;  /* 0x00000005040eb2a4 */ /* 0x000fe4000f8e020e */
[----:B------:R-:W-:Y:S01]  /*52c0*/  @!UP3 UIMAD UR13, UR6, UR10, UR13 ;  /* 0x0000000a060db2a4 */ /* 0x000fe2000f8e020d */
[----:B------:R-:W-:Y:S11]  /*52d0*/  BRA.U UP2, `(.L_x_98) ;  /* 0x0000000102107547 */ /* 0x000ff6000b800000 */
[----:B------:R-:W-:Y:S04]  /*52e0*/  MOV R6, UR46 ;  /* 0x0000002e00067c02 */ /* 0x000fe80008000f00 */
[----:B------:R-:W-:Y:S04]  /*52f0*/  SHF.L.U32 R6, R6, 0x1f, RZ ;  /* 0x0000001f06067819 */ /* 0x000fe800000006ff */
[----:B------:R-:W3:Y:S02]  /*5300*/  SYNCS.PHASECHK.TRANS64.TRYWAIT P2, [UR21+0x118], R6 ;  /* 0x00011806ff0075a7 */ /* 0x000ee40008041115 */
[----:B---3--:R-:W-:Y:S05]  /*5310*/  @!P2 BRA `(.L_x_99) ;  /* 0x0000004c0018a947 */ /* 0x008fea0003800000 */
.L_x_98:
[----:B------:R-:W-:Y:S05]  /*5320*/  @!P1 BRA `(.L_x_100) ;  /* 0x0000000000309947 */ /* 0x000fea0003800000 */
[----:B------:R-:W-:Y:S01]  /*5330*/  ISETP.NE.U32.AND P1, PT, R2, RZ, PT ;  /* 0x000000ff0200720c */ /* 0x000fe20003f25070 */
[----:B------:R-:W3:Y:S01]  /*5340*/  LDCU.64 UR4, c[0x0][0x358] ;  /* 0x00006b00ff0477ac */ /* 0x000ee20008000a00 */
[----:B------:R-:W-:Y:S02]  /*5350*/  IMAD.MOV.U32 R50, RZ, RZ, 0x1 ;  /* 0x00000001ff327424 */ /* 0x000fe400078e00ff */
[----:B------:R-:W-:Y:S11]  /*5360*/  ISETP.NE.AND.EX P1, PT, R3, RZ, PT, P1 ;  /* 0x000000ff0300720c */ /* 0x000ff60003f25310 */
[----:B------:R-:W-:Y:S02]  /*5370*/  @!UPT UIADD3 URZ, UPT, UPT, URZ, URZ, URZ ;  /* 0x000000fffffff290 */ /* 0x000fe4000fffe0ff */
[----:B------:R-:W4:Y:S01]  /*5380*/  @P1 LDC.64 R10, c[0x0][0x888] ;  /* 0x00022200ff0a1b82 */ /* 0x000f220000000a00 */
[----:B-1----:R-:W-:Y:S04]  /*5390*/  @P1 IMAD R0, R4, UR36, RZ ;  /* 0x0000002404001c24 */ /* 0x002fe8000f8e02ff */
[----:B----4-:R-:W-:Y:S04]  /*53a0*/  @P1 IMAD.WIDE R10, R0, 0x4, R10 ;  /* 0x00000004000a1825 */ /* 0x010fe800078e020a */
[----:B------:R-:W-:Y:S01]  /*53b0*/  HFMA2 R0, -RZ, RZ, 0, 5.9604644775390625e-08 ;  /* 0x00000001ff007431 */ /* 0x000fe200000001ff */
[----:B---3-5:R3:W5:Y:S04]  /*53c0*/  @P1 LDG.E R27, desc[UR4][R10.64] ;  /* 0x000000040a1b1981 */ /* 0x028768000c1e1900 */
[----:B------:R-:W-:Y:S01]  /*53d0*/  @!P1 PRMT R50, R0, 0x7610, R50 ;  /* 0x0000761000329816 */ /* 0x000fe20000000032 */
[----:B---3--:R-:W4:Y:S06]  /*53e0*/  @!P1 LDC R27, c[0x0][0x880] ;  /* 0x00022000ff1b9b82 */ /* 0x008f2c0000000800 */
.L_x_100:
[----:B----45:R-:W-:Y:S01]  /*53f0*/  @!P0 FSETP.EQ.AND P1, PT, R27, RZ, PT ;  /* 0x000000ff1b00820b */ /* 0x030fe20003f22000 */
[----:B------:R-:W-:Y:S01]  /*5400*/  @!UPT UIADD3 URZ, UPT, UPT, URZ, URZ, URZ ;  /* 0x000000fffffff290 */ /* 0x000fe2000fffe0ff */
[----:B------:R-:W-:Y:S11]  /*5410*/  @!P0 BRA `(.L_x_101) ;  /* 0x0000000000188947 */ /* 0x000ff60003800000 */
[----:B------:R-:W-:Y:S02]  /*5420*/  LOP3.LUT P0, RZ, R50, 0xff, RZ, 0xc0, !PT ;  /* 0x000000ff32ff7812 */ /* 0x000fe4000780c0ff */
[----:B------:R-:W-:Y:S04]  /*5430*/  ISETP.NE.U32.AND P1, PT, R2, RZ, PT ;  /* 0x000000ff0200720c */ /* 0x000fe80003f25070 */
[----:B------:R-:W-:Y:S04]  /*5440*/  ISETP.NE.AND.EX P1, PT, R3, RZ, PT, P1 ;  /* 0x000000ff0300720c */ /* 0x000fe80003f25310 */
[----:B------:R-:W-:Y:S03]  /*5450*/  PLOP3.LUT P1, PT, P1, PT, PT, 0x8, 0x80 ;  /* 0x000000000080781c */ /* 0x000fe60000f2e170 */
[----:B------:R-:W-:Y:S11]  /*5460*/  @P0 FSETP.EQ.AND P1, PT, R27, RZ, PT ;  /* 0x000000ff1b00020b */ /* 0x000ff60003f22000 */
[----:B------:R-:W-:Y:S02]  /*5470*/  @!UPT UIADD3 URZ, UPT, UPT, URZ, URZ, URZ ;  /* 0x000000fffffff290 */ /* 0x000fe4000fffe0ff */
.L_x_101:
[----:B------:R-:W3:Y:S01]  /*5480*/  SYNCS.PHASECHK.TRANS64.TRYWAIT P2, [UR21+0xf0], R9 ;  /* 0x0000f009ff0075a7 */ /* 0x000ee20008041115 */
[----:B------:R-:W-:Y:S04]  /*5490*/  ELECT P0, URZ, PT ;  /* 0x0000000000ff782f */ /* 0x000fe80003800000 */
[----:B------:R-:W-:Y:S11]  /*54a0*/  PLOP3.LUT P1, PT, P1, P0, PT, 0xf2, 0x2f ;  /* 0x00000000002f781c */ /* 0x000ff60000f21e72 */
[----:B------:R-:W-:Y:S02]  /*54b0*/  @!UPT UIADD3 URZ, UPT, UPT, URZ, URZ, URZ ;  /* 0x000000fffffff290 */ /* 0x000fe4000fffe0ff */
[----:B------:R-:W-:Y:S05]  /*54c0*/  @!P1 IADD3 R8, P0, PT, R16, 0x580, RZ ;  /* 0x0000058010089810 */ /* 0x000fea0007f1e0ff */
[----:B-1----:R-:W-:Y:S01]  /*54d0*/  @!P1 IMAD.X R6, RZ, RZ, R17, P0 ;  /* 0x000000ffff069224 */ /* 0x002fe200000e0611 */
[----:B---3--:R-:W-:Y:S07]  /*54e0*/  @!P2 BRA `(.L_x_102) ;  /* 0x0000004800bca947 */ /* 0x008fee0003800000 */
.L_x_210:
[----:B------:R-:W-:Y:S01]  /*54f0*/  @!P1 R2UR UR5, R8 ;  /* 0x00000000080592ca */ /* 0x000fe200000e0000 */
[----:B------:R-:W-:Y:S01]  /*5500*/  VOTEU.ALL UP0, P1 ;  /* 0x0000000000ff7886 */ /* 0x000fe20000800000 */
[----:B------:R-:W-:Y:S01]  /*5510*/  @!P1 R2UR UR4, R6 ;  /* 0x00000000060492ca */ /* 0x000fe200000e0000 */
[----:B------:R-:W-:Y:S01]  /*5520*/  UMOV UR16, 0x0 ;  /* 0x0000000000107882 */ /* 0x000fe20000000000 */
[----:B------:R-:W-:Y:S01]  /*5530*/  UMOV UR17, 0x10000000 ;  /* 0x1000000000117882 */ /* 0x000fe20000000000 */
[----:B------:R-:W-:Y:S01]  /*5540*/  UMOV UR44, UR36 ;  /* 0x00000024002c7c82 */ /* 0x000fe20008000000 */
[----:B------:R-:W-:Y:S01]  /*5550*/  @!UP0 UIADD3 UR40, UPT, UPT, UR21, 0x200, URZ ;  /* 0x0000020015288890 */ /* 0x000fe2000fffe0ff */
[----:B-1----:R-:W-:Y:S01]  /*5560*/  @!P1 IMAD.MOV.U32 R0, RZ, RZ, 0x1000 ;  /* 0x00001000ff009424 */ /* 0x002fe200078e00ff */
[----:B------:R-:W-:Y:S01]  /*5570*/  @!UP0 UIADD3 UR10, UPT, UPT, UR42, 0x40, URZ ;  /* 0x000000402a0a8890 */ /* 0x000fe2000fffe0ff */
[----:B------:R-:W-:Y:S01]  /*5580*/  @!P1 IADD3 R8, P0, PT, R16, 0x580, RZ ;  /* 0x0000058010089810 */ /* 0x000fe20007f1e0ff */
[----:B------:R-:W-:Y:S01]  /*5590*/  @!UP0 UIADD3 UR8, UPT, UPT, UR21, 0xa00, URZ ;  /* 0x00000a0015088890 */ /* 0x000fe2000fffe0ff */
[----:B------:R-:W-:Y:S02]  /*55a0*/  VOTEU.ALL UP0, P1 ;  /* 0x0000000000ff7886 */ /* 0x000fe40000800000 */
[----:B------:R-:W-:Y:S01]  /*55b0*/  IMAD.U32 R10, RZ, RZ, UR5 ;  /* 0x00000005ff0a7e24 */ /* 0x000fe2000f8e00ff */
[----:B------:R-:W-:Y:S01]  /*55c0*/  UMOV UR9, UR41 ;  /* 0x0000002900097c82 */ /* 0x000fe20008000000 */
[----:B------:R-:W-:Y:S01]  /*55d0*/  IMAD.U32 R11, RZ, RZ, UR4 ;  /* 0x00000004ff0b7e24 */ /* 0x000fe2000f8e00ff */
[----:B------:R-:W-:Y:S01]  /*55e0*/  UMOV UR11, UR43 ;  /* 0x0000002b000b7c82 */ /* 0x000fe20008000000 */
[----:B------:R-:W-:Y:S01]  /*55f0*/  UMOV UR12, UR36 ;  /* 0x00000024000c7c82 */ /* 0x000fe20008000000 */
[----:B------:R-:W-:Y:S01]  /*5600*/  @!P1 R2UR UR4, R10 ;  /* 0x000000000a0492ca */ /* 0x000fe200000e0000 */
[----:B------:R-:W-:Y:S01]  /*5610*/  UPRMT UR6, UR47, 0x654, UR41 ;  /* 0x000006542f067896 */ /* 0x000fe20008000029 */
[----:B------:R-:W-:Y:S01]  /*5620*/  @!P1 R2UR UR5, R11 ;  /* 0x000000000b0592ca */ /* 0x000fe200000e0000 */
[----:B------:R-:W-:Y:S11]  /*5630*/  @!P1 IMAD.X R6, RZ, RZ, R17, P0 ;  /* 0x000000ffff069224 */ /* 0x000ff600000e0611 */
[----:B------:R-:W-:Y:S01]  /*5640*/  @!UPT UIADD3 URZ, UPT, UPT, URZ, URZ, URZ ;  /* 0x000000fffffff290 */ /* 0x000fe2000fffe0ff */
[----:B------:R1:W-:Y:S01]  /*5650*/  @!UP0 UTMALDG.3D [UR40], [UR4], desc[UR16] ;  /* 0x00001028040085b4 */ /* 0x0003e20008011000 */
[----:B------:R-:W-:Y:S05]  /*5660*/  VOTEU.ALL UP0, P1 ;  /* 0x0000000000ff7886 */ /* 0x000fea0000800000 */
[----:B------:R1:W-:Y:S01]  /*5670*/  @!UP0 UTMALDG.3D [UR8], [UR4], desc[UR16] ;  /* 0x00001008040085b4 */ /* 0x0003e20008011000 */
[----:B------:R1:W-:Y:S01]  /*5680*/  @!P1 SYNCS.ARRIVE.TRANS64.RED.A0TR RZ, [UR21+0xd0], R0 ;  /* 0x0000d000ffff99a7 */ /* 0x0003e20008300415 */
[----:B------:R-:W-:Y:S01]  /*5690*/  SYNCS.ARRIVE.TRANS64.RED.A1T0 RZ, [UR6], RZ ;  /* 0x000000ffffff79a7 */ /* 0x000fe20008100406 */
[----:B------:R-:W3:Y:S02]  /*56a0*/  SYNCS.PHASECHK.TRANS64.TRYWAIT P2, [UR21+0xf8], R9 ;  /* 0x0000f809ff0075a7 */ /* 0x000ee40008041115 */
[----:B-1-3--:R-:W-:Y:S05]  /*56b0*/  @!P2 BRA `(.L_x_103) ;  /* 0x000000480060a947 */ /* 0x00afea0003800000 */
.L_x_212:
        /* <DEDUP_REMOVED lines=10> */
[----:B------:R-:W-:Y:S02]  /*5760*/  @!UP0 UIADD3 UR10, UPT, UPT, UR42, 0x50, URZ ;  /* 0x000000502a0a8890 */ /* 0x000fe4000fffe0ff */
[----:B------:R-:W-:Y:S01]  /*5770*/  @!UP0 UIADD3 UR8, UPT, UPT, UR21, 0x1a00, URZ ;  /* 0x00001a0015088890 */ /* 0x000fe2000fffe0ff */
[----:B------:R-:W-:Y:S01]  /*5780*/  IMAD.U32 R10, RZ, RZ, UR5 ;  /* 0x00000005ff0a7e24 */ /* 0x000fe2000f8e00ff */
[----:B------:R-:W-:Y:S01]  /*5790*/  VOTEU.ALL UP0, P1 ;  /* 0x0000000000ff7886 */ /* 0x000fe20000800000 */
[----:B------:R-:W-:Y:S01]  /*57a0*/  IMAD.U32 R11, RZ, RZ, UR4 ;  /* 0x00000004ff0b7e24 */ /* 0x000fe2000f8e00ff */
[----:B------:R-:W-:Y:S01]  /*57b0*/  UMOV UR9, UR33 ;  /* 0x0000002100097c82 */ /* 0x000fe20008000000 */
[----:B------:R-:W-:Y:S01]  /*57c0*/  UMOV UR11, UR43 ;  /* 0x0000002b000b7c82 */ /* 0x000fe20008000000 */
[----:B------:R-:W-:Y:S01]  /*57d0*/  @!P1 R2UR UR4, R10 ;  /* 0x000000000a0492ca */ /* 0x000fe200000e0000 */
[----:B------:R-:W-:Y:S01]  /*57e0*/  UMOV UR12, UR36 ;  /* 0x00000024000c7c82 */ /* 0x000fe20008000000 */
[----:B------:R-:W-:Y:S01]  /*57f0*/  @!P1 R2UR UR5, R11 ;  /* 0x000000000b0592ca */ /* 0x000fe200000e0000 */
[----:B------:R-:W-:Y:S01]  /*5800*/  UPRMT UR6, UR47, 0x654, UR33 ;  /* 0x000006542f067896 */ /* 0x000fe20008000021 */
[----:B------:R-:W-:Y:S11]  /*5810*/  @!P1 IMAD.X R6, RZ, RZ, R17, P0 ;  /* 0x000000ffff069224 */ /* 0x000ff600000e0611 */
[----:B------:R1:W-:Y:S01]  /*5820*/  @!UP0 UTMALDG.3D [UR32], [UR4], desc[UR16] ;  /* 0x00001020040085b4 */ /* 0x0003e20008011000 */
[----:B------:R-:W-:Y:S05]  /*5830*/  VOTEU.ALL UP0, P1 ;  /* 0x0000000000ff7886 */ /* 0x000fea0000800000 */
[----:B------:R1:W-:Y:S01]  /*5840*/  @!UP0 UTMALDG.3D [UR8], [UR4], desc[UR16] ;  /* 0x00001008040085b4 */ /* 0x0003e20008011000 */
[----:B------:R1:W-:Y:S01]  /*5850*/  @!P1 SYNCS.ARRIVE.TRANS64.RED.A0TR RZ, [UR21+0xd8], R0 ;  /* 0x0000d800ffff99a7 */ /* 0x0003e20008300415 */
[----:B------:R-:W-:Y:S01]  /*5860*/  SYNCS.ARRIVE.TRANS64.RED.A1T0 RZ, [UR6], RZ ;  /* 0x000000ffffff79a7 */ /* 0x000fe20008100406 */
[----:B------:R-:W3:Y:S02]  /*5870*/  SYNCS.PHASECHK.TRANS64.TRYWAIT P2, [UR21+0x100], R9 ;  /* 0x00010009ff0075a7 */ /* 0x000ee40008041115 */
[----:B-1-3--:R-:W-:Y:S05]  /*5880*/  @!P2 BRA `(.L_x_104) ;  /* 0x000000480004a947 */ /* 0x00afea0003800000 */
.L_x_214:
        /* <DEDUP_REMOVED lines=9> */
[----:B------:R-:W-:Y:S01]  /*5920*/  VIADD R14, R14, 0x1 ;  /* 0x000000010e0e7836 */ /* 0x000fe20000000000 */
        /* <DEDUP_REMOVED lines=10> */
[----:B------:R-:W-:Y:S01]  /*59d0*/  UMOV UR12, UR36 ;  /* 0x00000024000c7c82 */ /* 0x000fe20008000000 */
[----:B------:R-:W-:Y:S11]  /*59e0*/  UPRMT UR6, UR47, 0x654, UR25 ;  /* 0x000006542f067896 */ /* 0x000ff60008000019 */
[----:B------:R1:W-:Y:S01]  /*59f0*/  @!UP0 UTMALDG.3D [UR24], [UR4], desc[UR16] ;  /* 0x00001018040085b4 */ /* 0x0003e20008011000 */
[----:B------:R-:W-:Y:S05]  /*5a00*/  VOTEU.ALL UP0, P1 ;  /* 0x0000000000ff7886 */ /* 0x000fea0000800000 */
[----:B------:R1:W-:Y:S01]  /*5a10*/  @!UP0 UTMALDG.3D [UR8], [UR4], desc[UR16] ;  /* 0x00001008040085b4 */ /* 0x0003e20008011000 */
[----:B------:R1:W-:Y:S01]  /*5a20*/  @!P1 SYNCS.ARRIVE.TRANS64.RED.A0TR RZ, [UR21+0xe0], R0 ;  /* 0x0000e000ffff99a7 */ /* 0x0003e20008300415 */
[----:B------:R-:W-:Y:S01]  /*5a30*/  SYNCS.ARRIVE.TRANS64.RED.A1T0 RZ, [UR6], RZ ;  /* 0x000000ffffff79a7 */ /* 0x000fe20008100406 */
[----:B------:R-:W3:Y:S02]  /*5a40*/  SYNCS.PHASECHK.TRANS64.TRYWAIT P0, [UR21+0x108], R9 ;  /* 0x00010809ff0075a7 */ /* 0x000ee40008001115 */
[----:B-1-3--:R-:W-:Y:S05]  /*5a50*/  @!P0 BRA `(.L_x_105) ;  /* 0x0000004400a88947 */ /* 0x00afea0003800000 */
.L_x_216:
[----:B------:R-:W-:Y:S01]  /*5a60*/  UPLOP3.LUT UP2, UPT, UPT, UPT, UPT, 0x80, 0x8 ;  /* 0x000000000008789c */ /* 0x000fe20003f4f070 */
[----:B------:R-:W-:Y:S01]  /*5a70*/  @!P1 IADD3 R6, P0, PT, R16, 0x580, RZ ;  /* 0x0000058010069810 */ /* 0x000fe20007f1e0ff */
[----:B------:R-:W-:Y:S01]  /*5a80*/  UMOV UR6, 0x0 ;  /* 0x0000000000067882 */ /* 0x000fe20000000000 */
[----:B------:R-:W-:Y:S01]  /*5a90*/  UMOV UR7, 0x10000000 ;  /* 0x1000000000077882 */ /* 0x000fe20000000000 */
[----:B------:R-:W-:Y:S01]  /*5aa0*/  VOTEU.ALL UP0, P1 ;  /* 0x0000000000ff7886 */ /* 0x000fe20000800000 */
[----:B------:R-:W-:Y:S01]  /*5ab0*/  @!P1 R2UR UR5, R6 ;  /* 0x00000000060592ca */ /* 0x000fe200000e0000 */
[----:B-1----:R-:W-:Y:S01]  /*5ac0*/  @!P1 IMAD.X R0, RZ, RZ, R17, P0 ;  /* 0x000000ffff009224 */ /* 0x002fe200000e0611 */
[----:B------:R-:W-:Y:S01]  /*5ad0*/  UMOV UR19, UR43 ;  /* 0x0000002b00137c82 */ /* 0x000fe20008000000 */
[----:B------:R-:W-:Y:S01]  /*5ae0*/  UMOV UR20, UR36 ;  /* 0x0000002400147c82 */ /* 0x000fe20008000000 */
[----:B------:R-:W-:Y:S01]  /*5af0*/  @!UP0 UIADD3 UR18, UPT, UPT, UR42, 0x30, URZ ;  /* 0x000000302a128890 */ /* 0x000fe2000fffe0ff */
[----:B------:R-:W-:Y:S01]  /*5b00*/  R2UR UR24, R52 ;  /* 0x00000000341872ca */ /* 0x000fe200000e0000 */
[----:B------:R-:W-:Y:S01]  /*5b10*/  @!UP0 UIADD3 UR16, UPT, UPT, UR21, 0x3200, URZ ;  /* 0x0000320015108890 */ /* 0x000fe2000fffe0ff */
[----:B------:R-:W-:Y:S01]  /*5b20*/  @!P1 R2UR UR4, R0 ;  /* 0x00000000000492ca */ /* 0x000fe200000e0000 */
[----:B------:R-:W-:Y:S01]  /*5b30*/  @!UP0 UIADD3 UR17, UPT, UPT, UR21, 0xe8, URZ ;  /* 0x000000e815118890 */ /* 0x000fe2000fffe0ff */
[----:B------:R-:W-:Y:S01]  /*5b40*/  ISETP.NE.AND P0, PT, R14, 0x2, PT ;  /* 0x000000020e00780c */ /* 0x000fe20003f05270 */
[----:B------:R-:W-:Y:S01]  /*5b50*/  @!UP0 UIADD3 UR10, UPT, UPT, UR42, 0x70, URZ ;  /* 0x000000702a0a8890 */ /* 0x000fe2000fffe0ff */
[----:B------:R-:W-:Y:S01]  /*5b60*/  LOP3.LUT R15, R15, 0x1, RZ, 0x3c, !PT ;  /* 0x000000010f0f7812 */ /* 0x000fe200078e3cff */
[----:B------:R-:W-:Y:S01]  /*5b70*/  @!UP0 UIADD3 UR8, UPT, UPT, UR21, 0x3a00, URZ ;  /* 0x00003a0015088890 */ /* 0x000fe2000fffe0ff */
[----:B------:R-:W-:Y:S01]  /*5b80*/  IMAD.U32 R8, RZ, RZ, UR5 ;  /* 0x00000005ff087e24 */ /* 0x000fe2000f8e00ff */
[----:B------:R-:W-:Y:S01]  /*5b90*/  VOTEU.ALL UP0, P1 ;  /* 0x0000000000ff7886 */ /* 0x000fe20000800000 */
[----:B------:R-:W-:Y:S01]  /*5ba0*/  UMOV UR11, UR43 ;  /* 0x0000002b000b7c82 */ /* 0x000fe20008000000 */
[----:B------:R-:W-:Y:S01]  /*5bb0*/  UMOV UR12, UR36 ;  /* 0x00000024000c7c82 */ /* 0x000fe20008000000 */
[----:B------:R-:W-:Y:S01]  /*5bc0*/  UMOV UR9, UR17 ;  /* 0x0000001100097c82 */ /* 0x000fe20008000000 */
[----:B------:R-:W-:Y:S01]  /*5bd0*/  SEL R0, RZ, 0x1, P0 ;  /* 0x00000001ff007807 */ /* 0x000fe20000000000 */
[----:B------:R-:W-:Y:S01]  /*5be0*/  UIADD3 UR24, UPT, UPT, UR14, UR24, URZ ;  /* 0x000000180e187290 */ /* 0x000fe2000fffe0ff */
[----:B------:R-:W-:Y:S01]  /*5bf0*/  IMAD.U32 R9, RZ, RZ, UR4 ;  /* 0x00000004ff097e24 */ /* 0x000fe2000f8e00ff */
[----:B------:R-:W-:Y:S01]  /*5c00*/  @!P1 R2UR UR4, R8 ;  /* 0x00000000080492ca */ /* 0x000fe200000e0000 */
[----:B------:R-:W-:Y:S01]  /*5c10*/  UMOV UR36, UR29 ;  /* 0x0000001d00247c82 */ /* 0x000fe20008000000 */
[----:B------:R-:W-:Y:S02]  /*5c20*/  LOP3.LUT R13, R13, R0, RZ, 0x3c, !PT ;  /* 0x000000000d0d7212 */ /* 0x000fe400078e3cff */
[----:B------:R-:W-:Y:S02]  /*5c30*/  @!P1 R2UR UR5, R9 ;  /* 0x00000000090592ca */ /* 0x000fe400000e0000 */
[----:B------:R-:W-:Y:S11]  /*5c40*/  SEL R14, R14, RZ, P0 ;  /* 0x000000ff0e0e7207 */ /* 0x000ff60000000000 */
[----:B------:R1:W-:Y:S01]  /*5c50*/  @!UP0 UTMALDG.3D [UR16], [UR4], desc[UR6] ;  /* 0x00000610040085b4 */ /* 0x0003e20008011000 */
[----:B------:R-:W-:Y:S05]  /*5c60*/  VOTEU.ALL UP0, P1 ;  /* 0x0000000000ff7886 */ /* 0x000fea0000800000 */
[----:B------:R3:W-:Y:S01]  /*5c70*/  @!UP0 UTMALDG.3D [UR8], [UR4], desc[UR6] ;  /* 0x00000608040085b4 */ /* 0x0007e20008011000 */
[----:B------:R3:W-:Y:S01]  /*5c80*/  @!P1 SYNCS.ARRIVE.TRANS64.RED.A0TR RZ, [UR21+0xe8], R7 ;  /* 0x0000e807ffff99a7 */ /* 0x0007e20008300415 */
[----:B------:R-:W-:Y:S01]  /*5c90*/  SYNCS.ARRIVE.TRANS64.RED.A1T0 RZ, [UR37], RZ ;  /* 0x000000ffffff79a7 */ /* 0x000fe20008100425 */
[----:B-1----:R-:W-:Y:S01]  /*5ca0*/  UIADD3 UR20, UPT, UPT, UR13, UR63, URZ ;  /* 0x0000003f0d147290 */ /* 0x002fe2000fffe0ff */
[----:B------:R-:W-:Y:S11]  /*5cb0*/  BRA.U UP1, `(.L_x_106) ;  /* 0xfffffff101047547 */ /* 0x000ff6000b83ffff */
[----:B------:R-:W-:-:S04]  /*5cc0*/  SHF.L.U32 R2, R15, 0x1f, RZ ;  /* 0x0000001f0f027819 */ /* 0x000fc800000006ff */
[----:B------:R-:W1:Y:S02]  /*5cd0*/  SYNCS.PHASECHK.TRANS64.TRYWAIT P0, [UR21+0xf0], R2 ;  /* 0x0000f002ff0075a7 */ /* 0x000e640008001115 */
[----:B-1----:R-:W-:Y:S05]  /*5ce0*/  @!P0 BRA `(.L_x_107) ;  /* 0x00000044001c8947 */ /* 0x002fea0003800000 */
.L_x_218:
[----:B------:R-:W4:Y:S02]  /*5cf0*/  SYNCS.PHASECHK.TRANS64.TRYWAIT P0, [UR21+0xf8], R2 ;  /* 0x0000f802ff0075a7 */ /* 0x000f240008001115 */
[----:B----4-:R-:W-:Y:S05]  /*5d00*/  @!P0 BRA `(.L_x_108) ;  /* 0x00000044002c8947 */ /* 0x010fea0003800000 */
.L_x_220:
[----:B------:R-:W4:Y:S02]  /*5d10*/  SYNCS.PHASECHK.TRANS64.TRYWAIT P0, [UR21+0x100], R2 ;  /* 0x00010002ff0075a7 */ /* 0x000f240008001115 */
[----:B----4-:R-:W-:Y:S05]  /*5d20*/  @!P0 BRA `(.L_x_109) ;  /* 0x00000044003c8947 */ /* 0x010fea0003800000 */
.L_x_222:
[----:B-1----:R-:W-:-:S07]  /*5d30*/  MOV R0, UR21 ;  /* 0x0000001500007c02 */ /* 0x002fce0008000f00 */
.L_x_110:
[----:B-1----:R-:W-:-:S04]  /*5d40*/  SHF.L.U32 R2, R15, 0x1f, RZ ;  /* 0x0000001f0f027819 */ /* 0x002fc800000006ff */
[----:B------:R1:W4:Y:S03]  /*5d50*/  SYNCS.PHASECHK.TRANS64.TRYWAIT P0, [R0+URZ+0x108], R2 ;  /* 0x00010802000075a7 */ /* 0x00032600080011ff */
[----:B----4-:R-:W-:Y:S05]  /*5d60*/  @!P0 NANOSLEEP.SYNCS 0x989680 ;  /* 0x009896800000895d */ /* 0x010fea0003900000 */
[----:B------:R-:W4:Y:S02]  /*5d70*/  @!P0 SYNCS.PHASECHK.TRANS64 P0, [R0+URZ+0x108], R2 ;  /* 0x00010802000085a7 */ /* 0x000f2400080010ff */
[----:B--234-:R-:W-:Y:S05]  /*5d80*/  @P0 EXIT ;  /* 0x000000000000094d */ /* 0x01cfea0003800000 */
[----:B------:R-:W-:Y:S05]  /*5d90*/  BRA `(.L_x_110) ;  /* 0xfffffffc00e87947 */ /* 0x000fea000383ffff */
.L_x_95:
[----:B------:R-:W-:-:S06]  /*5da0*/  UISETP.GE.AND UP0, UPT, UR23, 0x4, UPT ;  /* 0x000000041700788c */ /* 0x000fcc000bf06270 */
[----:B------:R-:W-:-:S13]  /*5db0*/  PLOP3.LUT P0, PT, PT, PT, UP0, 0x80, 0x8 ;  /* 0x000000000008781c */ /* 0x000fda0003f0f008 */
[----:B-1----:R-:W-:Y:S05]  /*5dc0*/  @!P0 EXIT ;  /* 0x000000000000894d */ /* 0x002fea0003800000 */
[----:B------:R-:W-:Y:S01]  /*5dd0*/  BAR.SYNC.DEFER_BLOCKING 0x6, 0xa0 ;  /* 0x0182800000007b1d */ /* 0x000fe20000010000 */
[----:B------:R-:W-:Y:S01]  /*5de0*/  IMAD.SHL.U32 R49, R61, 0x10, RZ ;  /* 0x000000103d317824 */ /* 0x000fe200078e00ff */
[----:B------:R-:W-:Y:S01]  /*5df0*/  CS2R R58, SRZ ;  /* 0x00000000003a7805 */ /* 0x000fe2000001ff00 */
[----:B------:R-:W-:Y:S02]  /*5e00*/  IMAD.SHL.U32 R5, R51, 0x200, RZ ;  /* 0x0000020033057824 */ /* 0x000fe400078e00ff */
[----:B------:R-:W-:Y:S01]  /*5e10*/  IMAD.U32 R23, R61, 0x10000, RZ ;  /* 0x000100003d177824 */ /* 0x000fe200078e00ff */
[----:B------:R-:W-:Y:S01]  /*5e20*/  UMOV UR43, 0x400 ;  /* 0x00000400002b7882 */ /* 0x000fe20000000000 */
[----:B------:R-:W-:Y:S01]  /*5e30*/  LOP3.LUT R48, R49, 0x5b0, RZ, 0xc0, !PT ;  /* 0x000005b031307812 */ /* 0x000fe200078ec0ff */
[----:B------:R-:W-:Y:S01]  /*5e40*/  ULEA UR43, UR47, UR43, 0x18 ;  /* 0x0000002b2f2b7291 */ /* 0x000fe2000f8ec0ff */
[----:B------:R-:W1:Y:S01]  /*5e50*/  LDC.64 R44, c[0x0][0x888] ;  /* 0x00022200ff2c7b82 */ /* 0x000e620000000a00 */
[----:B------:R-:W-:Y:S01]  /*5e60*/  IMAD.SHL.U32 R4, R61, 0x2, RZ ;  /* 0x000000023d047824 */ /* 0x000fe200078e00ff */
[----:B------:R-:W-:Y:S01]  /*5e70*/  LOP3.LUT R48, R48, 0x200, R5, 0xf8, !PT ;  /* 0x0000020030307812 */ /* 0x000fe200078ef805 */
[----:B------:R-:W-:Y:S01]  /*5e80*/  IMAD.SHL.U32 R5, R51, 0x200000, RZ ;  /* 0x0020000033057824 */ /* 0x000fe200078e00ff */
[C---:B------:R-:W-:Y:S01]  /*5e90*/  LOP3.LUT R6, R49.reuse, 0x40, RZ, 0xc0, !PT ;  /* 0x0000004031067812 */ /* 0x040fe200078ec0ff */
[----:B------:R-:W-:Y:S01]  /*5ea0*/  UIADD3 UR4, UPT, UPT, UR43, 0x200, URZ ;  /* 0x000002002b047890 */ /* 0x000fe2000fffe0ff */
[----:B------:R-:W-:Y:S01]  /*5eb0*/  LOP3.LUT P0, RZ, R49, 0x40, RZ, 0xc0, !PT ;  /* 0x0000004031ff7812 */ /* 0x000fe2000780c0ff */
[----:B------:R-:W-:Y:S01]  /*5ec0*/  IMAD.MOV.U32 R60, RZ, RZ, 0x1 ;  /* 0x00000001ff3c7424 */ /* 0x000fe200078e00ff */
[----:B------:R-:W2:Y:S01]  /*5ed0*/  LDC.64 R46, c[0x0][0x890] ;  /* 0x00022400ff2e7b82 */ /* 0x000ea20000000a00 */
[----:B------:R-:W-:Y:S01]  /*5ee0*/  LOP3.LUT R5, R5, 0x200000, RZ, 0xc0, !PT ;  /* 0x0020000005057812 */ /* 0x000fe200078ec0ff */
[----:B------:R-:W-:Y:S01]  /*5ef0*/  IMAD.MOV.U32 R22, RZ, RZ, RZ ;  /* 0x000000ffff167224 */ /* 0x000fe200078e00ff */
[----:B------:R-:W-:Y:S01]  /*5f00*/  LOP3.LUT R4, R6, 0x8, R4, 0xf8, !PT ;  /* 0x0000000806047812 */ /* 0x000fe200078ef804 */
[----:B------:R-:W-:Y:S01]  /*5f10*/  IMAD.MOV.U32 R56, RZ, RZ, RZ ;  /* 0x000000ffff387224 */ /* 0x000fe200078e00ff */
[----:B------:R-:W-:Y:S01]  /*5f20*/  LOP3.LUT R23, R5, 0x400000, R23, 0xf8, !PT ;  /* 0x0040000005177812 */ /* 0x000fe200078ef817 */
[----:B------:R-:W-:Y:S01]  /*5f30*/  IMAD.U32 R53, RZ, RZ, UR4 ;  /* 0x00000004ff357e24 */ /* 0x000fe2000f8e00ff */
[----:B------:R-:W3:Y:S01]  /*5f40*/  LDS R0, [UR43+0x1d0] ;  /* 0x0001d02bff007984 */ /* 0x000ee20008000800 */
[----:B------:R-:W4:Y:S01]  /*5f50*/  LDC.64 R42, c[0x0][0x8b0] ;  /* 0x00022c00ff2a7b82 */ /* 0x000f220000000a00 */
[----:B------:R-:W-:Y:S01]  /*5f60*/  LOP3.LUT R48, R48, R4, RZ, 0xfc, !PT ;  /* 0x0000000430307212 */ /* 0x000fe200078efcff */
[----:B------:R-:W1:Y:S01]  /*5f70*/  LDCU UR60, c[0x0][0x370] ;  /* 0x00006e00ff3c77ac */ /* 0x000e620008000800 */
[----:B------:R-:W-:Y:S01]  /*5f80*/  LOP3.LUT R61, R61, 0x60, RZ, 0xc0, !PT ;  /* 0x000000603d3d7812 */ /* 0x000fe200078ec0ff */
[----:B------:R-:W1:Y:S04]  /*5f90*/  LDCU UR42, c[0x0][0xb0c] ;  /* 0x00016180ff2a77ac */ /* 0x000e680008000800 */
[----:B------:R-:W1:Y:S01]  /*5fa0*/  LDC.64 R40, c[0x0][0x8a8] ;  /* 0x00022a00ff287b82 */ /* 0x000e620000000a00 */
[----:B------:R-:W1:Y:S01]  /*5fb0*/  LDCU UR39, c[0x0][0xb30] ;  /* 0x00016600ff2777ac */ /* 0x000e620008000800 */
[----:B------:R-:W1:Y:S01]  /*5fc0*/  LDCU.64 UR54, c[0x0][0x888] ;  /* 0x00011100ff3677ac */ /* 0x000e620008000a00 */
[----:B------:R-:W1:Y:S01]  /*5fd0*/  LDCU.64 UR40, c[0x0][0xb28] ;  /* 0x00016500ff2877ac */ /* 0x000e620008000a00 */
[----:B------:R-:W1:Y:S01]  /*5fe0*/  LDCU.128 UR56, c[0x0][0xb10] ;  /* 0x00016200ff3877ac */ /* 0x000e620008000c00 */
[----:B------:R-:W1:Y:S01]  /*5ff0*/  LDCU UR53, c[0x0][0x374] ;  /* 0x00006e80ff3577ac */ /* 0x000e620008000800 */
[----:B------:R-:W-:Y:S01]  /*6000*/  UMOV UR52, URZ ;  /* 0x000000ff00347c82 */ /* 0x000fe20008000000 */
[----:B------:R-:W-:Y:S01]  /*6010*/  UMOV UR46, URZ ;  /* 0x000000ff002e7c82 */ /* 0x000fe20008000000 */
[----:B---3--:R-:W-:Y:S01]  /*6020*/  IMAD.IADD R23, R0, 0x1, R23 ;  /* 0x0000000100177824 */ /* 0x008fe200078e0217 */
[----:B--2---:R-:W-:-:S07]  /*6030*/  P2R R0, PR, RZ, 0x1 ;  /* 0x00000001ff007803 */ /* 0x004fce0000000000 */
.L_x_154:
[----:B------:R-:W-:Y:S02]  /*6040*/  LEA R3, R56, UR43, 0x3 ;  /* 0x0000002b38037c11 */ /* 0x000fe4000f8e18ff */
[----:B------:R-:W-:Y:S02]  /*6050*/  SHF.L.U32 R0, R58, 0x1f, RZ ;  /* 0x0000001f3a007819 */ /* 0x000fe400000006ff */
[----:B-1----:R-:W-:Y:S02]  /*6060*/  LEA R4, R56, UR43, 0x4 ;  /* 0x0000002b38047c11 */ /* 0x002fe4000f8e20ff */
[----:B------:R-:W2:Y:S02]  /*6070*/  SYNCS.PHASECHK.TRANS64.TRYWAIT P0, [R3+URZ+0x120], R0 ;  /* 0x00012000030075a7 */ /* 0x000ea400080011ff */
[----:B--2---:R-:W-:Y:S05]  /*6080*/  @!P0 BRA `(.L_x_111) ;  /* 0x00000040007c8947 */ /* 0x004fea0003800000 */
.L_x_223:
[----:B------:R-:W3:Y:S01]  /*6090*/  LDS.128 R4, [R4+0x1b0] ;  /* 0x0001b00004047984 */ /* 0x000ee20000000c00 */
[----:B------:R-:W-:Y:S01]  /*60a0*/  UISETP.GE.AND UP0, UPT, UR45, 0x1, UPT ;  /* 0x000000012d00788c */ /* 0x000fe2000bf06270 */
[----:B------:R-:W-:Y:S01]  /*60b0*/  @!PT LDS RZ, [RZ] ;  /* 0x00000000fffff984 */ /* 0x000fe20000000800 */
[----:B------:R-:W-:Y:S01]  /*60c0*/  @!PT LDS RZ, [RZ] ;  /* 0x00000000fffff984 */ /* 0x000fe20000000800 */
[----:B------:R-:W-:Y:S01]  /*60d0*/  @!PT LDS RZ, [RZ] ;  /* 0x00000000fffff984 */ /* 0x000fe20000000800 */
[----:B------:R-:W-:Y:S01]  /*60e0*/  @!PT LDS RZ, [RZ] ;  /* 0x00000000fffff984 */ /* 0x000fe20000000800 */
[----:B------:R1:W-:Y:S06]  /*60f0*/  MEMBAR.ALL.CTA ;  /* 0x0000000000007992 */ /* 0x0003ec0000008000 */
[----:B-1----:R-:W1:Y:S01]  /*6100*/  FENCE.VIEW.ASYNC.S ;  /* 0x00000000000073c6 */ /* 0x002e620000000000 */
[----:B---3--:R-:W-:Y:S11]  /*6110*/  LOP3.LUT P0, RZ, R6, 0x1, RZ, 0xc0, !PT ;  /* 0x0000000106ff7812 */ /* 0x008ff6000780c0ff */
[----:B------:R-:W-:Y:S02]  /*6120*/  @!UPT UIADD3 URZ, UPT, UPT, URZ, URZ, URZ ;  /* 0x000000fffffff290 */ /* 0x000fe4000fffe0ff */
[----:B-1----:R-:W-:Y:S01]  /*6130*/  VOTEU.ANY UP1, P0 ;  /* 0x0000000000ff7886 */ /* 0x002fe20000020100 */
[----:B------:R-:W-:Y:S01]  /*6140*/  PLOP3.LUT P0, PT, PT, PT, UP1, 0x80, 0x8 ;  /* 0x000000000008781c */ /* 0x000fe20003f0f018 */
[----:B------:R-:W-:Y:S11]  /*6150*/  UP2UR UR62, UPR, URZ, 0x2 ;  /* 0x00000002ff3e7883 */ /* 0x000ff60008000000 */
[----:B------:R-:W-:Y:S01]  /*6160*/  @!UPT UIADD3 URZ, UPT, UPT, URZ, URZ, URZ ;  /* 0x000000fffffff290 */ /* 0x000fe2000fffe0ff */
[----:B--2---:R-:W-:Y:S02]  /*6170*/  @P0 SHF.R.U32.HI R0, RZ, 0x10, R5 ;  /* 0x00000010ff000819 */ /* 0x004fe40000011605 */
        /* <DEDUP_REMOVED lines=12> */
[----:B------:R-:W2:Y:S01]  /*6240*/  LDCU UR12, c[0x0][0xb20] ;  /* 0x00016400ff0c77ac */ /* 0x000ea20008000800 */
[----:B------:R-:W-:Y:S02]  /*6250*/  UIMAD.WIDE.U32 UR4, UR53, UR59, URZ ;  /* 0x0000003b350472a5 */ /* 0x000fe4000f8e00ff */
[----:B------:R-:W-:Y:S02]  /*6260*/  UIMAD.WIDE.U32 UR6, UR60, UR56, URZ ;  /* 0x000000383c0672a5 */ /* 0x000fe4000f8e00ff */
[----:B------:R-:W-:Y:S02]  /*6270*/  UISETP.NE.AND UP0, UPT, UR58, 0x1, UPT ;  /* 0x000000013a00788c */ /* 0x000fe4000bf05270 */
[----:B------:R-:W-:Y:S02]  /*6280*/  UIMAD.WIDE.U32 UR8, UR37, UR59, URZ ;  /* 0x0000003b250872a5 */ /* 0x000fe4000f8e00ff */
[----:B------:R-:W-:Y:S02]  /*6290*/  UIMAD.WIDE.U32 UR10, UR38, UR56, URZ ;  /* 0x00000038260a72a5 */ /* 0x000fe4000f8e00ff */
[----:B------:R-:W-:Y:S02]  /*62a0*/  UISETP.NE.AND UP1, UPT, UR42, 0x1, UPT ;  /* 0x000000012a00788c */ /* 0x000fe4000bf25270 */
[----:B------:R-:W-:Y:S01]  /*62b0*/  UISETP.NE.AND UP2, UPT, UR45, 0x1, UPT ;  /* 0x000000012d00788c */ /* 0x000fe2000bf45270 */
[----:B------:R-:W-:Y:S02]  /*62c0*/  UMOV UR4, UR5 ;  /* 0x0000000500047c82 */ /* 0x000fe40008000000 */
[----:B--2---:R-:W-:Y:S03]  /*62d0*/  USHF.R.U32.HI UR5, URZ, UR12, UR4 ;  /* 0x0000000cff057299 */ /* 0x004fe60008011604 */
[----:B------:R-:W-:Y:S02]  /*62e0*/  UMOV UR4, UR7 ;  /* 0x0000000700047c82 */ /* 0x000fe40008000000 */
[----:B------:R-:W-:Y:S02]  /*62f0*/  USHF.R.U32.HI UR7, URZ, UR57, UR4 ;  /* 0x00000039ff077299 */ /* 0x000fe40008011604 */
[----:B------:R-:W-:Y:S02]  /*6300*/  USEL UR4, UR53, UR5, !UP0 ;  /* 0x0000000535047287 */ /* 0x000fe4000c000000 */
[----:B------:R-:W-:Y:S01]  /*6310*/  USEL UR7, UR60, UR7, !UP1 ;  /* 0x000000073c077287 */ /* 0x000fe2000c800000 */
[----:B------:R-:W-:Y:S01]  /*6320*/  UMOV UR5, UR9 ;  /* 0x0000000900057c82 */ /* 0x000fe20008000000 */
[----:B------:R-:W-:Y:S02]  /*6330*/  UIMAD.WIDE.U32 UR8, UR4, UR40, URZ ;  /* 0x00000028040872a5 */ /* 0x000fe4000f8e00ff */
[----:B------:R-:W-:Y:S03]  /*6340*/  USHF.R.U32.HI UR6, URZ, UR12, UR5 ;  /* 0x0000000cff067299 */ /* 0x000fe60008011605 */
[----:B------:R-:W-:Y:S01]  /*6350*/  UMOV UR5, UR11 ;  /* 0x0000000b00057c82 */ /* 0x000fe20008000000 */
[----:B------:R-:W-:Y:S02]  /*6360*/  UIMAD.WIDE.U32 UR10, UR7, UR40, URZ ;  /* 0x00000028070a72a5 */ /* 0x000fe4000f8e00ff */
[----:B------:R-:W-:Y:S02]  /*6370*/  USHF.R.U32.HI UR12, URZ, UR57, UR5 ;  /* 0x00000039ff0c7299 */ /* 0x000fe40008011605 */
[----:B------:R-:W-:Y:S01]  /*6380*/  USEL UR6, UR37, UR6, !UP0 ;  /* 0x0000000625067287 */ /* 0x000fe2000c000000 */
[----:B------:R-:W-:Y:S02]  /*6390*/  UMOV UR5, UR9 ;  /* 0x0000000900057c82 */ /* 0x000fe40008000000 */
[----:B------:R-:W-:Y:S01]  /*63a0*/  UMOV UR10, UR11 ;  /* 0x0000000b000a7c82 */ /* 0x000fe20008000000 */
[----:B------:R-:W-:Y:S02]  /*63b0*/  @UP2 USHF.R.U32.HI UR4, URZ, UR41, UR5 ;  /* 0x00000029ff042299 */ /* 0x000fe40008011605 */
[----:B------:R-:W-:Y:S02]  /*63c0*/  @UP2 USHF.R.U32.HI UR7, URZ, UR41, UR10 ;  /* 0x00000029ff072299 */ /* 0x000fe4000801160a */
[----:B------:R-:W-:Y:S02]  /*63d0*/  UIMAD UR4, UR45, UR4, URZ ;  /* 0x000000042d0472a4 */ /* 0x000fe4000f8e02ff */
        /* <DEDUP_REMOVED lines=8> */
[----:B------:R-:W-:Y:S02]  /*6460*/  USEL UR11, UR6, UR4, !UP2 ;  /* 0x00000004060b7287 */ /* 0x000fe4000d000000 */
[----:B------:R-:W-:Y:S02]  /*6470*/  UIADD3 UR8, UPT, UPT, -UR5, URZ, URZ ;  /* 0x000000ff05087290 */ /* 0x000fe4000fffe1ff */
[----:B------:R-:W-:Y:S01]  /*6480*/  UIADD3 UR10, UPT, UPT, -UR11, URZ, URZ ;  /* 0x000000ff0b0a7290 */ /* 0x000fe2000fffe1ff */
[----:B------:R-:W-:Y:S01]  /*6490*/  @!UP0 UMOV UR4, UR9 ;  /* 0x0000000900048c82 */ /* 0x000fe20008000000 */
[----:B------:R-:W-:Y:S02]  /*64a0*/  UIADD3 UR9, UPT, UPT, -UR6, URZ, URZ ;  /* 0x000000ff06097290 */ /* 0x000fe4000fffe1ff */
[----:B------:R-:W-:Y:S02]  /*64b0*/  @!UP0 USHF.R.U32.HI UR4, URZ, UR41, UR4 ;  /* 0x00000029ff048299 */ /* 0x000fe40008011604 */
[----:B------:R-:W-:Y:S02]  /*64c0*/  UIMAD UR10, UR45, UR10, UR6 ;  /* 0x0000000a2d0a72a4 */ /* 0x000fe4000f8e0206 */
[----:B------:R-:W-:Y:S04]  /*64d0*/  @!UP0 USEL UR4, UR5, UR4, !UP2 ;  /* 0x0000000405048287 */ /* 0x000fe8000d000000 */
[----:B------:R-:W-:Y:S02]  /*64e0*/  @!UP0 UIMAD UR10, UR7, UR10, UR4 ;  /* 0x0000000a070a82a4 */ /* 0x000fe4000f8e0204 */
[----:B------:R-:W-:Y:S02]  /*64f0*/  @!UP0 UIADD3 UR11, UPT, UPT, UR11, -UR4, URZ ;  /* 0x800000040b0b8290 */ /* 0x000fe4000fffe0ff */
[----:B------:R-:W-:Y:S02]  /*6500*/  UIMAD UR7, UR42, UR8, UR38 ;  /* 0x000000082a0772a4 */ /* 0x000fe4000f8e0226 */
[----:B------:R-:W-:Y:S02]  /*6510*/  @!UP0 UIMAD UR6, UR11, UR45, UR5 ;  /* 0x0000002d0b0682a4 */ /* 0x000fe4000f8e0205 */
[----:B------:R-:W-:Y:S01]  /*6520*/  UIMAD UR4, UR58, UR9, UR37 ;  /* 0x000000093a0472a4 */ /* 0x000fe2000f8e0225 */
[----:B------:R-:W-:Y:S02]  /*6530*/  @!UP0 UMOV UR5, UR10 ;  /* 0x0000000a00058c82 */ /* 0x000fe40008000000 */
[----:B------:R-:W-:Y:S02]  /*6540*/  UIMAD UR38, UR5, UR42, UR7 ;  /* 0x0000002a052672a4 */ /* 0x000fe4000f8e0207 */
[----:B------:R-:W-:Y:S11]  /*6550*/  UIMAD UR37, UR6, UR58, UR4 ;  /* 0x0000003a062572a4 */ /* 0x000ff6000f8e0204 */
[----:B------:R-:W-:Y:S01]  /*6560*/  @!UPT UIADD3 URZ, UPT, UPT, URZ, URZ, URZ ;  /* 0x000000fffffff290 */ /* 0x000fe2000fffe0ff */
.L_x_112:
[----:B------:R-:W-:Y:S01]  /*6570*/  UISETP.NE.AND UP0, UPT, UR39, 0x1, UPT ;  /* 0x000000012700788c */ /* 0x000fe2000bf05270 */
[----:B------:R-:W-:Y:S01]  /*6580*/  LOP3.LUT P0, RZ, R53, 0x90, RZ, 0xc0, !PT ;  /* 0x0000009035ff7812 */ /* 0x000fe2000780c0ff */
[----:B------:R-:W-:Y:S01]  /*6590*/  USHF.L.U32 UR50, UR24, 0x6, URZ ;  /* 0x0000000618327899 */ /* 0x000fe200080006ff */
[----:B------:R-:W-:Y:S01]  /*65a0*/  BSSY.RECONVERGENT B6, `(.L_x_113) ;  /* 0x0000034000067945 */ /* 0x000fe20003800200 */
[----:B------:R-:W-:Y:S01]  /*65b0*/  USHF.L.U32 UR49, UR20, 0x7, URZ ;  /* 0x0000000714317899 */ /* 0x000fe200080006ff */
[----:B------:R-:W-:Y:S06]  /*65c0*/  IADD3 R56, PT, PT, R56, 0x1, RZ ;  /* 0x0000000138387810 */ /* 0x000fec0007ffe0ff */
[----:B------:R-:W2:Y:S01]  /*65d0*/  @!UP0 LDCU.128 UR12, c[0x0][0xb10] ;  /* 0x00016200ff0c87ac */ /* 0x000ea20008000c00 */
[----:B------:R-:W3:Y:S01]  /*65e0*/  @!UP0 LDCU UR5, c[0x0][0xb0c] ;  /* 0x00016180ff0587ac */ /* 0x000ee20008000800 */
[----:B------:R-:W4:Y:S01]  /*65f0*/  @!UP0 LDCU UR10, c[0x0][0xb20] ;  /* 0x00016400ff0a87ac */ /* 0x000f220008000800 */
[----:B--2---:R-:W-:Y:S02]  /*6600*/  UIMAD.WIDE.U32 UR8, UR38, UR12, URZ ;  /* 0x0000000c260872a5 */ /* 0x004fe4000f8e00ff */
[----:B------:R-:W-:Y:S02]  /*6610*/  UIMAD.WIDE.U32 UR6, UR37, UR15, URZ ;  /* 0x0000000f250672a5 */ /* 0x000fe4000f8e00ff */
[----:B------:R-:W-:Y:S03]  /*6620*/  @!UP0 UISETP.NE.AND UP1, UPT, UR14, 0x1, UPT ;  /* 0x000000010e00888c */ /* 0x000fe6000bf25270 */
[----:B------:R-:W-:Y:S01]  /*6630*/  @!UP0 UMOV UR4, UR9 ;  /* 0x0000000900048c82 */ /* 0x000fe20008000000 */
[----:B---3--:R-:W-:Y:S02]  /*6640*/  @!UP0 UISETP.NE.AND UP2, UPT, UR5, 0x1, UPT ;  /* 0x000000010500888c */ /* 0x008fe4000bf45270 */
[----:B------:R-:W-:Y:S01]  /*6650*/  @!UP0 USHF.R.U32.HI UR4, URZ, UR13, UR4 ;  /* 0x0000000dff048299 */ /* 0x000fe20008011604 */
[----:B------:R-:W-:Y:S02]  /*6660*/  @!UP0 UMOV UR6, UR7 ;  /* 0x0000000700068c82 */ /* 0x000fe40008000000 */
[----:B----4-:R-:W-:Y:S02]  /*6670*/  @!UP0 USHF.R.U32.HI UR6, URZ, UR10, UR6 ;  /* 0x0000000aff068299 */ /* 0x010fe40008011606 */
[----:B------:R-:W-:Y:S02]  /*6680*/  @!UP0 USEL UR7, UR38, UR4, !UP2 ;  /* 0x0000000426078287 */ /* 0x000fe4000d000000 */
[----:B------:R-:W-:Y:S04]  /*6690*/  @!UP0 USEL UR6, UR37, UR6, !UP1 ;  /* 0x0000000625068287 */ /* 0x000fe8000c800000 */
[----:B------:R-:W-:Y:S02]  /*66a0*/  @!UP0 UIADD3 UR4, UPT, UPT, -UR7, UR6, URZ ;  /* 0x0000000607048290 */ /* 0x000fe4000fffe1ff */
[----:B------:R-:W-:Y:S02]  /*66b0*/  @!UP0 UIADD3 UR6, UPT, UPT, UR7, -UR6, URZ ;  /* 0x8000000607068290 */ /* 0x000fe4000fffe0ff */
[----:B------:R-:W-:Y:S02]  /*66c0*/  @!UP0 UIMAD UR38, UR4, UR5, UR38 ;  /* 0x00000005042682a4 */ /* 0x000fe4000f8e0226 */
[----:B------:R-:W-:Y:S01]  /*66d0*/  @!UP0 UIMAD UR37, UR6, UR14, UR37 ;  /* 0x0000000e062582a4 */ /* 0x000fe2000f8e0225 */
[----:B------:R-:W-:Y:S11]  /*66e0*/  @!P0 BRA `(.L_x_114) ;  /* 0x00000000007c8947 */ /* 0x000ff60003800000 */
[----:B------:R-:W2:Y:S01]  /*66f0*/  LDCU.64 UR8, c[0x4][0x80] ;  /* 0x01001000ff0877ac */ /* 0x000ea20008000a00 */
[----:B------:R-:W-:Y:S01]  /*6700*/  MOV R2, 0x0 ;  /* 0x0000000000027802 */ /* 0x000fe20000000f00 */
[----:B------:R-:W-:Y:S02]  /*6710*/  HFMA2 R12, -RZ, RZ, 0, 5.9604644775390625e-08 ;  /* 0x00000001ff0c7431 */ /* 0x000fe400000001ff */
[----:B------:R-:W-:Y:S01]  /*6720*/  IMAD.MOV.U32 R8, RZ, RZ, 0x70 ;  /* 0x00000070ff087424 */ /* 0x000fe200078e00ff */
[----:B------:R3:W4:Y:S01]  /*6730*/  LDC.64 R14, c[0x4][R2] ;  /* 0x01000000020e7b82 */ /* 0x0007220000000a00 */
[----:B------:R-:W1:Y:S01]  /*6740*/  LDCU.64 UR6, c[0x4][0x88] ;  /* 0x01001100ff0677ac */ /* 0x000e620008000a00 */
[----:B------:R-:W-:Y:S01]  /*6750*/  IMAD.MOV.U32 R13, RZ, RZ, RZ ;  /* 0x000000ffff0d7224 */ /* 0x000fe200078e00ff */
[----:B------:R-:W1:Y:S01]  /*6760*/  LDCU.64 UR4, c[0x4][0x8] ;  /* 0x01000100ff0477ac */ /* 0x000e620008000a00 */
[----:B--2---:R-:W-:Y:S01]  /*6770*/  MOV R5, UR9 ;  /* 0x0000000900057c02 */ /* 0x004fe20008000f00 */
[----:B------:R-:W-:Y:S01]  /*6780*/  IMAD.U32 R4, RZ, RZ, UR8 ;  /* 0x00000008ff047e24 */ /* 0x000fe2000f8e00ff */
[----:B-1----:R-:W-:Y:S01]  /*6790*/  MOV R7, UR7 ;  /* 0x0000000700077c02 */ /* 0x002fe20008000f00 */
[----:B------:R-:W-:Y:S01]  /*67a0*/  IMAD.U32 R6, RZ, RZ, UR6 ;  /* 0x00000006ff067e24 */ /* 0x000fe2000f8e00ff */
[----:B------:R-:W-:Y:S01]  /*67b0*/  MOV R11, UR5 ;  /* 0x00000005000b7c02 */ /* 0x000fe20008000f00 */
[----:B------:R-:W-:Y:S02]  /*67c0*/  IMAD.U32 R10, RZ, RZ, UR4 ;  /* 0x00000004ff0a7e24 */ /* 0x000fe4000f8e00ff */
[----:B------:R-:W-:Y:S07]  /*67d0*/  LEPC R20, `(.L_x_115) ;  /* 0x000000001014794e */ /* 0x000fee0000000000 */
[----:B---345:R-:W-:Y:S05]  /*67e0*/  CALL.ABS.NOINC R14 ;  /* 0x000000000e007343 */ /* 0x038fea0003c00000 */
.L_x_115:
[----:B------:R-:W1:Y:S01]  /*67f0*/  LDCU.64 UR8, c[0x4][0x80] ;  /* 0x01001000ff0877ac */ /* 0x000e620008000a00 */
[----:B------:R-:W2:Y:S01]  /*6800*/  LDC.64 R2, c[0x4][R2] ;  /* 0x0100000002027b82 */ /* 0x000ea20000000a00 */
[----:B------:R-:W-:Y:S02]  /*6810*/  HFMA2 R12, -RZ, RZ, 0, 5.9604644775390625e-08 ;  /* 0x00000001ff0c7431 */ /* 0x000fe400000001ff */
[----:B------:R-:W-:Y:S02]  /*6820*/  IMAD.MOV.U32 R8, RZ, RZ, 0x70 ;  /* 0x00000070ff087424 */ /* 0x000fe400078e00ff */
[----:B------:R-:W-:Y:S01]  /*6830*/  IMAD.MOV.U32 R13, RZ, RZ, RZ ;  /* 0x000000ffff0d7224 */ /* 0x000fe200078e00ff */
[----:B------:R-:W3:Y:S01]  /*6840*/  LDCU.64 UR6, c[0x4][0x88] ;  /* 0x01001100ff0677ac */ /* 0x000ee20008000a00 */
[----:B------:R-:W4:Y:S01]  /*6850*/  LDCU.64 UR4, c[0x4][0x8] ;  /* 0x01000100ff0477ac */ /* 0x000f220008000a00 */
[----:B-1----:R-:W-:Y:S02]  /*6860*/  MOV R4, UR8 ;  /* 0x0000000800047c02 */ /* 0x002fe40008000f00 */
[----:B------:R-:W-:Y:S02]  /*6870*/  MOV R5, UR9 ;  /* 0x0000000900057c02 */ /* 0x000fe40008000f00 */
[----:B---3--:R-:W-:Y:S01]  /*6880*/  MOV R7, UR7 ;  /* 0x0000000700077c02 */ /* 0x008fe20008000f00 */
[----:B------:R-:W-:Y:S01]  /*6890*/  IMAD.U32 R6, RZ, RZ, UR6 ;  /* 0x00000006ff067e24 */ /* 0x000fe2000f8e00ff */
[----:B----4-:R-:W-:Y:S01]  /*68a0*/  MOV R11, UR5 ;  /* 0x00000005000b7c02 */ /* 0x010fe20008000f00 */
[----:B------:R-:W-:Y:S02]  /*68b0*/  IMAD.U32 R10, RZ, RZ, UR4 ;  /* 0x00000004ff0a7e24 */ /* 0x000fe4000f8e00ff */
[----:B------:R-:W-:Y:S07]  /*68c0*/  LEPC R20, `(.L_x_114) ;  /* 0x000000001014794e */ /* 0x000fee0000000000 */
[----:B--2---:R-:W-:Y:S05]  /*68d0*/  CALL.ABS.NOINC R2 ;  /* 0x0000000002007343 */ /* 0x004fea0003c00000 */
.L_x_114:
[----:B------:R-:W-:Y:S05]  /*68e0*/  BSYNC.RECONVERGENT B6 ;  /* 0x0000000000067941 */ /* 0x000fea0003800200 */
.L_x_113:
[----:B------:R-:W-:Y:S02]  /*68f0*/  ISETP.NE.U32.AND P0, PT, RZ, UR54, PT ;  /* 0x00000036ff007c0c */ /* 0x000fe4000bf05070 */
[C---:B------:R-:W-:Y:S02]  /*6900*/  ISETP.NE.U32.AND P1, PT, R46.reuse, RZ, PT ;  /* 0x000000ff2e00720c */ /* 0x040fe40003f25070 */
[----:B------:R-:W-:Y:S02]  /*6910*/  ISETP.NE.U32.AND P4, PT, R46, RZ, PT ;  /* 0x000000ff2e00720c */ /* 0x000fe40003f85070 */
[----:B------:R-:W-:Y:S02]  /*6920*/  ISETP.NE.AND.EX P0, PT, RZ, UR55, PT, P0 ;  /* 0x00000037ff007c0c */ /* 0x000fe4000bf05300 */
[C---:B------:R-:W-:Y:S02]  /*6930*/  ISETP.NE.AND.EX P1, PT, R47.reuse, RZ, PT, P1 ;  /* 0x000000ff2f00720c */ /* 0x040fe40003f25310 */
[----:B------:R-:W-:Y:S02]  /*6940*/  ISETP.NE.AND.EX P4, PT, R47, RZ, P0, P4 ;  /* 0x000000ff2f00720c */ /* 0x000fe40000785340 */
[----:B------:R-:W-:Y:S02]  /*6950*/  ISETP.NE.U32.AND P5, PT, R42, RZ, PT ;  /* 0x000000ff2a00720c */ /* 0x000fe40003fa5070 */
[----:B------:R-:W-:Y:S02]  /*6960*/  ISETP.NE.U32.AND P3, PT, RZ, UR54, PT ;  /* 0x00000036ff007c0c */ /* 0x000fe4000bf65070 */
[----:B------:R-:W-:Y:S02]  /*6970*/  PLOP3.LUT P2, PT, PT, PT, PT, 0x8, 0x80 ;  /* 0x000000000080781c */ /* 0x000fe40003f4e170 */
[----:B------:R-:W-:Y:S02]  /*6980*/  ISETP.NE.AND.EX P5, PT, R43, RZ, PT, P5 ;  /* 0x000000ff2b00720c */ /* 0x000fe40003fa5350 */
[----:B------:R-:W-:Y:S03]  /*6990*/  ISETP.NE.AND.EX P3, PT, RZ, UR55, PT, P3 ;  /* 0x00000037ff007c0c */ /* 0x000fe6000bf65330 */
[----:B------:R-:W-:Y:S01]  /*69a0*/  @!P4 PLOP3.LUT P2, PT, P1, PT, PT, 0x80, 0x8 ;  /* 0x000000000008c81c */ /* 0x000fe20000f4f070 */
[----:B------:R-:W-:Y:S01]  /*69b0*/  @!UPT UIADD3 URZ, UPT, UPT, URZ, URZ, URZ ;  /* 0x000000fffffff290 */ /* 0x000fe2000fffe0ff */
[----:B------:R-:W-:Y:S11]  /*69c0*/  @!P1 BRA `(.L_x_116) ;  /* 0x0000000000309947 */ /* 0x000ff60003800000 */
[----:B------:R-:W-:Y:S01]  /*69d0*/  ISETP.NE.U32.AND P0, PT, R44, RZ, PT ;  /* 0x000000ff2c00720c */ /* 0x000fe20003f05070 */
[----:B------:R-:W2:Y:S01]  /*69e0*/  LDCU.64 UR4, c[0x0][0x358] ;  /* 0x00006b00ff0477ac */ /* 0x000ea20008000a00 */
[----:B------:R-:W-:Y:S02]  /*69f0*/  IMAD.MOV.U32 R50, RZ, RZ, 0x1 ;  /* 0x00000001ff327424 */ /* 0x000fe400078e00ff */
[----:B------:R-:W-:Y:S11]  /*6a00*/  ISETP.NE.AND.EX P0, PT, R45, RZ, PT, P0 ;  /* 0x000000ff2d00720c */ /* 0x000ff60003f05300 */
[----:B------:R-:W-:Y:S02]  /*6a10*/  @!UPT UIADD3 URZ, UPT, UPT, URZ, URZ, URZ ;  /* 0x000000fffffff290 */ /* 0x000fe4000fffe0ff */
[----:B------:R-:W3:Y:S01]  /*6a20*/  @P0 LDC.64 R2, c[0x0][0x888] ;  /* 0x00022200ff020b82 */ /* 0x000ee20000000a00 */
[----:B-1----:R-:W-:Y:S04]  /*6a30*/  @P0 IMAD R0, R46, UR36, RZ ;  /* 0x000000242e000c24 */ /* 0x002fe8000f8e02ff */
[----:B---3--:R-:W-:Y:S04]  /*6a40*/  @P0 IMAD.WIDE R2, R0, 0x4, R2 ;  /* 0x0000000400020825 */ /* 0x008fe800078e0202 */
[----:B------:R-:W-:Y:S01]  /*6a50*/  HFMA2 R0, -RZ, RZ, 0, 5.9604644775390625e-08 ;  /* 0x00000001ff007431 */ /* 0x000fe200000001ff */
[----:B--2--5:R2:W5:Y:S04]  /*6a60*/  @P0 LDG.E R27, desc[UR4][R2.64] ;  /* 0x00000004021b0981 */ /* 0x024568000c1e1900 */
[----:B------:R-:W-:Y:S01]  /*6a70*/  @!P0 PRMT R50, R0, 0x7610, R50 ;  /* 0x0000761000328816 */ /* 0x000fe20000000032 */
[----:B--2---:R-:W3:Y:S06]  /*6a80*/  @!P0 LDC R27, c[0x0][0x880] ;  /* 0x00022000ff1b8b82 */ /* 0x004eec0000000800 */
.L_x_116:
[----:B------:R-:W-:Y:S05]  /*6a90*/  @!P5 BRA `(.L_x_117) ;  /* 0x000000000024d947 */ /* 0x000fea0003800000 */
[----:B------:R-:W-:Y:S01]  /*6aa0*/  ISETP.NE.U32.AND P0, PT, R40, RZ, PT ;  /* 0x000000ff2800720c */ /* 0x000fe20003f05070 */
[----:B------:R-:W2:Y:S03]  /*6ab0*/  LDCU.64 UR4, c[0x0][0x358] ;  /* 0x00006b00ff0477ac */ /* 0x000ea60008000a00 */
[----:B------:R-:W-:Y:S11]  /*6ac0*/  ISETP.NE.AND.EX P0, PT, R41, RZ, PT, P0 ;  /* 0x000000ff2900720c */ /* 0x000ff60003f05300 */
[----:B------:R-:W-:Y:S02]  /*6ad0*/  @!UPT UIADD3 URZ, UPT, UPT, URZ, URZ, URZ ;  /* 0x000000fffffff290 */ /* 0x000fe4000fffe0ff */
[----:B------:R-:W4:Y:S01]  /*6ae0*/  @P0 LDC.64 R2, c[0x0][0x8a8] ;  /* 0x00022a00ff020b82 */ /* 0x000f220000000a00 */
[----:B-1----:R-:W-:Y:S04]  /*6af0*/  @P0 IMAD R0, R42, UR36, RZ ;  /* 0x000000242a000c24 */ /* 0x002fe8000f8e02ff */
[----:B----4-:R-:W-:Y:S05]  /*6b00*/  @P0 IMAD.WIDE R2, R0, 0x4, R2 ;  /* 0x0000000400020825 */ /* 0x010fea00078e0202 */
[----:B--2--5:R2:W5:Y:S02]  /*6b10*/  @P0 LDG.E R24, desc[UR4][R2.64] ;  /* 0x0000000402180981 */ /* 0x024564000c1e1900 */
[----:B--2---:R-:W4:Y:S02]  /*6b20*/  @!P0 LDC R24, c[0x0][0x8a0] ;  /* 0x00022800ff188b82 */ /* 0x004f240000000800 */
.L_x_117:
[----:B---3-5:R-:W-:Y:S01]  /*6b30*/  FSETP.NEU.AND P0, PT, R27, RZ, PT ;  /* 0x000000ff1b00720b */ /* 0x028fe20003f0d000 */
[----:B------:R-:W-:Y:S01]  /*6b40*/  IMAD.SHL.U32 R57, R48, 0x2, RZ ;  /* 0x0000000230397824 */ /* 0x000fe200078e00ff */
[----:B------:R-:W-:Y:S01]  /*6b50*/  SEL R3, RZ, 0xffffffff, P3 ;  /* 0xffffffffff037807 */ /* 0x000fe20001800000 */
[----:B------:R-:W-:Y:S01]  /*6b60*/  BSSY B1, `(.L_x_118) ;  /* 0x0000033000017945 */ /* 0x000fe20003800000 */
[----:B------:R-:W-:Y:S01]  /*6b70*/  @!P4 LOP3.LUT P3, RZ, R50, 0xff, RZ, 0xc0, !PT ;  /* 0x000000ff32ffc812 */ /* 0x000fe2000786c0ff */
[----:B------:R-:W-:Y:S01]  /*6b80*/  IMAD.MOV.U32 R64, RZ, RZ, 0x1 ;  /* 0x00000001ff407424 */ /* 0x000fe200078e00ff */
[----:B-1----:R-:W-:Y:S01]  /*6b90*/  @!P4 SEL R0, RZ, 0xffffffff, P0 ;  /* 0xffffffffff00c807 */ /* 0x002fe20000000000 */
[----:B------:R-:W-:Y:S01]  /*6ba0*/  IMAD R25, R22, 0x40, R23 ;  /* 0x0000004016197824 */ /* 0x000fe200078e0217 */
[----:B------:R-:W-:Y:S01]  /*6bb0*/  LOP3.LUT R60, R60, 0x1, RZ, 0x3c, !PT ;  /* 0x000000013c3c7812 */ /* 0x000fe200078e3cff */
[----:B------:R-:W-:Y:S01]  /*6bc0*/  IMAD.MOV.U32 R26, RZ, RZ, RZ ;  /* 0x000000ffff1a7224 */ /* 0x000fe200078e00ff */
[----:B------:R-:W-:Y:S02]  /*6bd0*/  @P2 SEL R0, R3, R0, !P3 ;  /* 0x0000000003002207 */ /* 0x000fe40005800000 */
[----:B------:R-:W-:Y:S02]  /*6be0*/  CS2R R38, SRZ ;  /* 0x0000000000267805 */ /* 0x000fe4000001ff00 */
[----:B------:R-:W-:Y:S02]  /*6bf0*/  LEA R54, R22, UR43, 0x3 ;  /* 0x0000002b16367c11 */ /* 0x000fe4000f8e18ff */
[----:B------:R-:W-:Y:S02]  /*6c00*/  CS2R R36, SRZ ;  /* 0x0000000000247805 */ /* 0x000fe4000001ff00 */
[----:B------:R-:W-:Y:S02]  /*6c10*/  @!P4 LOP3.LUT R0, R0, 0x1, RZ, 0xc0, !PT ;  /* 0x000000010000c812 */ /* 0x000fe400078ec0ff */
[----:B------:R-:W-:Y:S02]  /*6c20*/  CS2R R30, SRZ ;  /* 0x00000000001e7805 */ /* 0x000fe4000001ff00 */
[----:B------:R-:W-:Y:S02]  /*6c30*/  SEL R2, RZ, 0xffffffff, P0 ;  /* 0xffffffffff027807 */ /* 0x000fe40000000000 */
[----:B------:R-:W-:Y:S02]  /*6c40*/  CS2R R28, SRZ ;  /* 0x00000000001c7805 */ /* 0x000fe4000001ff00 */
[----:B------:R-:W-:Y:S01]  /*6c50*/  ISETP.NE.U32.OR P6, PT, R0, 0x1, P4 ;  /* 0x000000010000780c */ /* 0x000fe200027c5470 */
[----:B------:R-:W-:Y:S01]  /*6c60*/  VIADD R63, R57, UR43 ;  /* 0x0000002b393f7c36 */ /* 0x000fe20008000000 */
[----:B------:R-:W-:Y:S02]  /*6c70*/  LOP3.LUT P4, R55, R50, 0xff, RZ, 0xc0, !PT ;  /* 0x000000ff32377812 */ /* 0x000fe4000788c0ff */
[----:B------:R-:W-:Y:S02]  /*6c80*/  P2R R62, PR, RZ, 0x40 ;  /* 0x00000040ff3e7803 */ /* 0x000fe40000000000 */
[----:B------:R-:W-:Y:S04]  /*6c90*/  @P1 SEL R2, R3, R2, !P4 ;  /* 0x0000000203021207 */ /* 0x000fe80006000000 */
[----:B------:R-:W-:Y:S03]  /*6ca0*/  LOP3.LUT R2, R2, 0x1, RZ, 0xc0, !PT ;  /* 0x0000000102027812 */ /* 0x000fe600078ec0ff */
[----:B------:R-:W-:Y:S02]  /*6cb0*/  @P6 SHF.L.U32 R0, R60, 0x1f, RZ ;  /* 0x0000001f3c006819 */ /* 0x000fe400000006ff */
[----:B------:R-:W-:Y:S02]  /*6cc0*/  ISETP.NE.U32.AND P5, PT, R2, 0x1, PT ;  /* 0x000000010200780c */ /* 0x000fe40003fa5070 */
[----:B------:R1:W2:Y:S02]  /*6cd0*/  @P6 SYNCS.PHASECHK.TRANS64.TRYWAIT P3, [UR43+0xd0], R0 ;  /* 0x0000d000ff0065a7 */ /* 0x0002a4000806112b */
[----:B------:R-:W-:Y:S02]  /*6ce0*/  P2R R65, PR, RZ, 0x20 ;  /* 0x00000020ff417803 */ /* 0x000fe40000000000 */
[----:B-1----:R-:W-:Y:S04]  /*6cf0*/  SHF.L.U32 R0, R59, 0x1f, RZ ;  /* 0x0000001f3b007819 */ /* 0x002fe800000006ff */
[----:B------:R1:W3:Y:S01]  /*6d00*/  SYNCS.PHASECHK.TRANS64.TRYWAIT P2, [R54+URZ+0x140], R0 ;  /* 0x00014000360075a7 */ /* 0x0002e200080411ff */
[----:B--2---:R-:W-:Y:S01]  /*6d10*/  @P6 SEL R64, RZ, 0x1, !P3 ;  /* 0x00000001ff406807 */ /* 0x004fe20005800000 */
[----:B-1----:R-:W-:Y:S06]  /*6d20*/  @!P6 BRA `(.L_x_119) ;  /* 0x000000000058e947 */ /* 0x002fec0003800000 */
[----:B------:R-:W-:Y:S01]  /*6d30*/  VIADD R2, R63, 0x200 ;  /* 0x000002003f027836 */ /* 0x000fe20000000000 */
[----:B------:R-:W-:Y:S01]  /*6d40*/  LOP3.LUT P6, RZ, R49, 0x40, RZ, 0xc0, !PT ;  /* 0x0000004031ff7812 */ /* 0x000fe200078cc0ff */
[----:B------:R-:W-:Y:S01]  /*6d50*/  BSSY B0, `(.L_x_120) ;  /* 0x000000e000007945 */ /* 0x000fe20003800000 */
[----:B------:R-:W-:Y:S01]  /*6d60*/  ISETP.NE.AND P1, PT, R64, RZ, PT ;  /* 0x000000ff4000720c */ /* 0x000fe20003f25270 */
[----:B------:R-:W-:Y:S01]  /*6d70*/  @P5 VIADD R4, R63, 0x210 ;  /* 0x000002103f045836 */ /* 0x000fe20000000000 */
[----:B------:R-:W-:Y:S01]  /*6d80*/  PLOP3.LUT P0, PT, PT, PT, PT, 0x8, 0x80 ;  /* 0x000000000080781c */ /* 0x000fe20003f0e170 */
[----:B------:R-:W-:Y:S01]  /*6d90*/  IMAD.MOV.U32 R39, RZ, RZ, RZ ;  /* 0x000000ffff277224 */ /* 0x000fe200078e00ff */
[----:B------:R-:W-:Y:S02]  /*6da0*/  @P5 PLOP3.LUT P0, PT, P6, PT, PT, 0x80, 0x8 ;  /* 0x000000000008581c */ /* 0x000fe4000370f070 */
[----:B------:R-:W-:Y:S02]  /*6db0*/  CS2R R36, SRZ ;  /* 0x0000000000247805 */ /* 0x000fe4000001ff00 */
[----:B------:R-:W-:Y:S02]  /*6dc0*/  CS2R R30, SRZ ;  /* 0x00000000001e7805 */ /* 0x000fe4000001ff00 */
[----:B------:R-:W-:Y:S07]  /*6dd0*/  CS2R R28, SRZ ;  /* 0x00000000001c7805 */ /* 0x000fee000001ff00 */
[----:B------:R-:W-:Y:S01]  /*6de0*/  @P0 VIADD R4, R2, 0xfffffff0 ;  /* 0xfffffff002040836 */ /* 0x000fe20000000000 */
[----:B------:R-:W-:Y:S06]  /*6df0*/  @P1 BRA `(.L_x_121) ;  /* 0x00000000000c1947 */ /* 0x000fec0003800000 */
[----:B------:R-:W-:Y:S04]  /*6e00*/  SHF.L.U32 R3, R60, 0x1f, RZ ;  /* 0x0000001f3c037819 */ /* 0x000fe800000006ff */
[----:B------:R-:W1:Y:S02]  /*6e10*/  SYNCS.PHASECHK.TRANS64.TRYWAIT P0, [UR43+0xd0], R3 ;  /* 0x0000d003ff0075a7 */ /* 0x000e64000800112b */
[----:B-1----:R-:W-:Y:S05]  /*6e20*/  @!P0 BRA `(.L_x_122) ;  /* 0x0000003400288947 */ /* 0x002fea0003800000 */
.L_x_121:
[----:B------:R-:W-:Y:S05]  /*6e30*/  BSYNC B0 ;  /* 0x0000000000007941 */ /* 0x000fea0003800000 */
.L_x_120:
[----:B------:R-:W-:Y:S01]  /*6e40*/  ISETP.NE.AND P0, PT, R65, RZ, PT ;  /* 0x000000ff4100720c */ /* 0x000fe20003f05270 */
[----:B------:R-:W-:Y:S11]  /*6e50*/  HFMA2 R26, -RZ, RZ, 0, 5.9604644775390625e-08 ;  /* 0x00000001ff1a7431 */ /* 0x000ff600000001ff */
[----:B------:R-:W-:Y:S01]  /*6e60*/  @!UPT UIADD3 URZ, UPT, UPT, URZ, URZ, URZ ;  /* 0x000000fffffff290 */ /* 0x000fe2000fffe0ff */
[----:B------:R2:W1:Y:S04]  /*6e70*/  @P0 LDS.128 R36, [R4] ;  /* 0x0000000004240984 */ /* 0x0004680000000c00 */
[----:B------:R2:W1:Y:S02]  /*6e80*/  @P0 LDS.128 R28, [R57+UR43+0x200] ;  /* 0x0002002b391c0984 */ /* 0x0004640008000c00 */
.L_x_119:
[----:B------:R-:W-:Y:S05]  /*6e90*/  BSYNC B1 ;  /* 0x0000000000017941 */ /* 0x000fea0003800000 */
.L_x_118:
[----:B-1----:R-:W-:Y:S04]  /*6ea0*/  SHF.R.U32.HI R2, RZ, 0x15, R25 ;  /* 0x00000015ff027819 */ /* 0x002fe80000011619 */
[----:B------:R-:W-:Y:S01]  /*6eb0*/  LOP3.LUT P0, RZ, R2, 0x3, R51, 0x48, !PT ;  /* 0x0000000302ff7812 */ /* 0x000fe20007804833 */
[----:B------:R-:W-:Y:S01]  /*6ec0*/  @!UPT UIADD3 URZ, UPT, UPT, URZ, URZ, URZ ;  /* 0x000000fffffff290 */ /* 0x000fe2000fffe0ff */
[----:B---3--:R-:W-:Y:S11]  /*6ed0*/  @P2 BRA `(.L_x_123) ;  /* 0x0000000000082947 */ /* 0x008ff60003800000 */
[----:B------:R-:W1:Y:S02]  /*6ee0*/  SYNCS.PHASECHK.TRANS64.TRYWAIT P1, [R54+URZ+0x140], R0 ;  /* 0x00014000360075a7 */ /* 0x000e6400080211ff */
[----:B-1----:R-:W-:Y:S05]  /*6ef0*/  @!P1 BRA `(.L_x_124) ;  /* 0x00000034000c9947 */ /* 0x002fea0003800000 */
.L_x_123:
[----:B------:R-:W-:Y:S05]  /*6f00*/  @!P0 BRA `(.L_x_125) ;  /* 0x0000000000408947 */ /* 0x000fea0003800000 */
[----:B------:R-:W3:Y:S01]  /*6f10*/  LDCU.64 UR8, c[0x4][0x70] ;  /* 0x01000e00ff0877ac */ /* 0x000ee20008000a00 */
[----:B------:R-:W-:Y:S01]  /*6f20*/  MOV R3, 0x0 ;  /* 0x0000000000037802 */ /* 0x000fe20000000f00 */
[----:B------:R-:W-:Y:S02]  /*6f30*/  HFMA2 R12, -RZ, RZ, 0, 5.9604644775390625e-08 ;  /* 0x00000001ff0c7431 */ /* 0x000fe400000001ff */
[----:B------:R-:W-:Y:S02]  /*6f40*/  IMAD.MOV.U32 R8, RZ, RZ, 0x192 ;  /* 0x00000192ff087424 */ /* 0x000fe400078e00ff */
[----:B------:R-:W-:Y:S01]  /*6f50*/  IMAD.MOV.U32 R13, RZ, RZ, RZ ;  /* 0x000000ffff0d7224 */ /* 0x000fe200078e00ff */
[----:B------:R-:W5:Y:S01]  /*6f60*/  LDCU.64 UR6, c[0x4][0x78] ;  /* 0x01000f00ff0677ac */ /* 0x000f620008000a00 */
[----:B------:R-:W1:Y:S01]  /*6f70*/  LDC.64 R2, c[0x4][R3] ;  /* 0x0100000003027b82 */ /* 0x000e620000000a00 */
[----:B------:R-:W4:Y:S01]  /*6f80*/  LDCU.64 UR4, c[0x4][0x10] ;  /* 0x01000200ff0477ac */ /* 0x000f220008000a00 */
[----:B---3--:R-:W-:Y:S01]  /*6f90*/  MOV R5, UR9 ;  /* 0x0000000900057c02 */ /* 0x008fe20008000f00 */
[----:B--2---:R-:W-:Y:S01]  /*6fa0*/  IMAD.U32 R4, RZ, RZ, UR8 ;  /* 0x00000008ff047e24 */ /* 0x004fe2000f8e00ff */
[----:B-----5:R-:W-:Y:S01]  /*6fb0*/  MOV R7, UR7 ;  /* 0x0000000700077c02 */ /* 0x020fe20008000f00 */
[----:B------:R-:W-:Y:S01]  /*6fc0*/  IMAD.U32 R6, RZ, RZ, UR6 ;  /* 0x00000006ff067e24 */ /* 0x000fe2000f8e00ff */
[----:B----4-:R-:W-:Y:S01]  /*6fd0*/  MOV R11, UR5 ;  /* 0x00000005000b7c02 */ /* 0x010fe20008000f00 */
[----:B------:R-:W-:Y:S02]  /*6fe0*/  IMAD.U32 R10, RZ, RZ, UR4 ;  /* 0x00000004ff0a7e24 */ /* 0x000fe4000f8e00ff */
[----:B------:R-:W-:Y:S07]  /*6ff0*/  LEPC R20, `(.L_x_125) ;  /* 0x000000001014794e */ /* 0x000fee0000000000 */
[----:B-1----:R-:W-:Y:S05]  /*7000*/  CALL.ABS.NOINC R2 ;  /* 0x0000000002007343 */ /* 0x002fea0003c00000 */
.L_x_125:
[----:B------:R-:W-:Y:S01]  /*7010*/  SHF.L.U32 R3, R28, 0x10, RZ ;  /* 0x000000101c037819 */ /* 0x000fe200000006ff */
[----:B------:R-:W-:Y:S05]  /*7020*/  WARPSYNC.ALL ;  /* 0x0000000000007948 */ /* 0x000fea0003800000 */
[----:B------:R-:W-:Y:S01]  /*7030*/  R2UR UR4, R25 ;  /* 0x00000000190472ca */ /* 0x000fe200000e0000 */
[----:B------:R-:W-:Y:S01]  /*7040*/  BSSY.RECONVERGENT B0, `(.L_x_126) ;  /* 0x0000057000007945 */ /* 0x000fe20003800200 */
[C---:B------:R-:W-:Y:S02]  /*7050*/  SHF.L.U32 R20, R29.reuse, 0x10, RZ ;  /* 0x000000101d147819 */ /* 0x040fe400000006ff */
[----:B------:R-:W-:Y:S02]  /*7060*/  LOP3.LUT R21, R29, 0xffff0000, RZ, 0xc0, !PT ;  /* 0xffff00001d157812 */ /* 0x000fe400078ec0ff */
[----:B------:R-:W-:Y:S02]  /*7070*/  MOV R66, 0x10 ;  /* 0x0000001000427802 */ /* 0x000fe40000000f00 */
[----:B------:R-:W-:Y:S02]  /*7080*/  LOP3.LUT P6, RZ, R49, 0x40, RZ, 0xc0, !PT ;  /* 0x0000004031ff7812 */ /* 0x000fe400078cc0ff */
[----:B------:R-:W-:Y:S02]  /*7090*/  ISETP.NE.AND P0, PT, R61, RZ, PT ;  /* 0x000000ff3d00720c */ /* 0x000fe40003f05270 */
[----:B------:R-:W-:Y:S01]  /*70a0*/  SEL R66, R66, 0xfffffff0, !P6 ;  /* 0xfffffff042427807 */ /* 0x000fe20007000000 */
[----:B--2---:R-:W1:Y:S03]  /*70b0*/  LDTM.x16 R4, tmem[UR4] ;  /* 0x00000004000479ee */ /* 0x004e660008240000 */
[----:B------:R-:W-:Y:S01]  /*70c0*/  IADD3 R63, PT, PT, R63, R66, RZ ;  /* 0x000000423f3f7210 */ /* 0x000fe20007ffe0ff */
[----:B-1--4-:R-:W-:Y:S01]  /*70d0*/  FMUL R0, R24, R4 ;  /* 0x0000000418007220 */ /* 0x012fe20000400000 */
[----:B------:R-:W-:Y:S01]  /*70e0*/  LOP3.LUT R4, R28, 0xffff0000, RZ, 0xc0, !PT ;  /* 0xffff00001c047812 */ /* 0x000fe200078ec0ff */
[C---:B------:R-:W-:Y:S01]  /*70f0*/  FMUL R2, R24.reuse, R5 ;  /* 0x0000000518027220 */ /* 0x040fe20000400000 */
[C---:B------:R-:W-:Y:S01]  /*7100*/  FMUL R7, R24.reuse, R7 ;  /* 0x0000000718077220 */ /* 0x040fe20000400000 */
[C---:B------:R-:W-:Y:S01]  /*7110*/  FFMA R0, R27.reuse, R3, R0 ;  /* 0x000000031b007223 */ /* 0x040fe20000000000 */
[C---:B------:R-:W-:Y:S01]  /*7120*/  FMUL R3, R24.reuse, R6 ;  /* 0x0000000618037220 */ /* 0x040fe20000400000 */
[C---:B------:R-:W-:Y:S01]  /*7130*/  FFMA R2, R27.reuse, R4, R2 ;  /* 0x000000041b027223 */ /* 0x040fe20000000002 */
[C---:B------:R-:W-:Y:S01]  /*7140*/  FMUL R4, R24.reuse, R8 ;  /* 0x0000000818047220 */ /* 0x040fe20000400000 */
[C---:B------:R-:W-:Y:S01]  /*7150*/  FMUL R8, R24.reuse, R12 ;  /* 0x0000000c18087220 */ /* 0x040fe20000400000 */
[----:B------:R-:W-:Y:S01]  /*7160*/  FMUL R12, R24, R16 ;  /* 0x00000010180c7220 */ /* 0x000fe20000400000 */
[----:B------:R-:W-:Y:S01]  /*7170*/  SHF.L.U32 R16, R30, 0x10, RZ ;  /* 0x000000101e107819 */ /* 0x000fe200000006ff */
[C---:B------:R-:W-:Y:S01]  /*7180*/  FFMA R3, R27.reuse, R20, R3 ;  /* 0x000000141b037223 */ /* 0x040fe20000000003 */
[----:B------:R-:W-:Y:S01]  /*7190*/  F2FP.BF16.F32.PACK_AB R32, R2, R0 ;  /* 0x000000000220723e */ /* 0x000fe200000010ff */
[----:B------:R-:W-:Y:S01]  /*71a0*/  FFMA R7, R27, R21, R7 ;  /* 0x000000151b077223 */ /* 0x000fe20000000007 */
[----:B------:R-:W-:Y:S01]  /*71b0*/  LOP3.LUT R0, R30, 0xffff0000, RZ, 0xc0, !PT ;  /* 0xffff00001e007812 */ /* 0x000fe200078ec0ff */
[C---:B------:R-:W-:Y:S01]  /*71c0*/  FMUL R5, R24.reuse, R9 ;  /* 0x0000000918057220 */ /* 0x040fe20000400000 */
[----:B------:R-:W-:Y:S01]  /*71d0*/  SHF.L.U32 R2, R31, 0x10, RZ ;  /* 0x000000101f027819 */ /* 0x000fe200000006ff */
[----:B------:R-:W-:Y:S01]  /*71e0*/  FFMA R4, R27, R16, R4 ;  /* 0x000000101b047223 */ /* 0x000fe20000000004 */
[----:B------:R-:W-:Y:S01]  /*71f0*/  LOP3.LUT R16, R31, 0xffff0000, RZ, 0xc0, !PT ;  /* 0xffff00001f107812 */ /* 0x000fe200078ec0ff */
[C---:B------:R-:W-:Y:S01]  /*7200*/  FMUL R6, R24.reuse, R10 ;  /* 0x0000000a18067220 */ /* 0x040fe20000400000 */
[----:B------:R-:W-:Y:S01]  /*7210*/  F2FP.BF16.F32.PACK_AB R33, R7, R3 ;  /* 0x000000030721723e */ /* 0x000fe200000010ff */
[C---:B------:R-:W-:Y:S01]  /*7220*/  FFMA R5, R27.reuse, R0, R5 ;  /* 0x000000001b057223 */ /* 0x040fe20000000005 */
[----:B------:R-:W-:Y:S01]  /*7230*/  FMUL R11, R24, R11 ;  /* 0x0000000b180b7220 */ /* 0x000fe20000400000 */
[C---:B------:R-:W-:Y:S01]  /*7240*/  SHF.L.U32 R0, R36.reuse, 0x10, RZ ;  /* 0x0000001024007819 */ /* 0x040fe200000006ff */
[C---:B------:R-:W-:Y:S01]  /*7250*/  FFMA R6, R27.reuse, R2, R6 ;  /* 0x000000021b067223 */ /* 0x040fe20000000006 */
[----:B------:R-:W-:Y:S01]  /*7260*/  LOP3.LUT R2, R36, 0xffff0000, RZ, 0xc0, !PT ;  /* 0xffff000024027812 */ /* 0x000fe200078ec0ff */
[----:B------:R-:W-:Y:S01]  /*7270*/  FFMA R11, R27, R16, R11 ;  /* 0x000000101b0b7223 */ /* 0x000fe2000000000b */
[C---:B------:R-:W-:Y:S01]  /*7280*/  FMUL R9, R24.reuse, R13 ;  /* 0x0000000d18097220 */ /* 0x040fe20000400000 */
[----:B------:R-:W-:Y:S01]  /*7290*/  SHF.L.U32 R3, R37, 0x10, RZ ;  /* 0x0000001025037819 */ /* 0x000fe200000006ff */
[----:B------:R-:W-:Y:S01]  /*72a0*/  FFMA R8, R27, R0, R8 ;  /* 0x000000001b087223 */ /* 0x000fe20000000008 */
[C---:B------:R-:W-:Y:S01]  /*72b0*/  FMUL R10, R24.reuse, R14 ;  /* 0x0000000e180a7220 */ /* 0x040fe20000400000 */
[----:B------:R-:W-:Y:S01]  /*72c0*/  LOP3.LUT R0, R37, 0xffff0000, RZ, 0xc0, !PT ;  /* 0xffff000025007812 */ /* 0x000fe200078ec0ff */
[----:B------:R-:W-:Y:S01]  /*72d0*/  FMUL R15, R24, R15 ;  /* 0x0000000f180f7220 */ /* 0x000fe20000400000 */
[C---:B------:R-:W-:Y:S01]  /*72e0*/  FFMA R9, R27.reuse, R2, R9 ;  /* 0x000000021b097223 */ /* 0x040fe20000000009 */
[C---:B------:R-:W-:Y:S01]  /*72f0*/  FFMA R10, R27.reuse, R3, R10 ;  /* 0x000000031b0a7223 */ /* 0x040fe2000000000a */
[----:B------:R-:W-:Y:S01]  /*7300*/  SHF.L.U32 R2, R38, 0x10, RZ ;  /* 0x0000001026027819 */ /* 0x000fe200000006ff */
[----:B------:R-:W-:Y:S01]  /*7310*/  FFMA R15, R27, R0, R15 ;  /* 0x000000001b0f7223 */ /* 0x000fe2000000000f */
[----:B------:R-:W-:Y:S01]  /*7320*/  F2FP.BF16.F32.PACK_AB R34, R5, R4 ;  /* 0x000000040522723e */ /* 0x000fe200000010ff */
[----:B------:R-:W-:Y:S01]  /*7330*/  FMUL R13, R24, R17 ;  /* 0x00000011180d7220 */ /* 0x000fe20000400000 */
[----:B------:R-:W-:Y:S01]  /*7340*/  LOP3.LUT R3, R38, 0xffff0000, RZ, 0xc0, !PT ;  /* 0xffff000026037812 */ /* 0x000fe200078ec0ff */
[C---:B------:R-:W-:Y:S01]  /*7350*/  FMUL R14, R24.reuse, R18 ;  /* 0x00000012180e7220 */ /* 0x040fe20000400000 */
[C---:B------:R-:W-:Y:S01]  /*7360*/  SHF.L.U32 R4, R39.reuse, 0x10, RZ ;  /* 0x0000001027047819 */ /* 0x040fe200000006ff */
[----:B------:R-:W-:Y:S01]  /*7370*/  FMUL R19, R24, R19 ;  /* 0x0000001318137220 */ /* 0x000fe20000400000 */
[----:B------:R-:W-:Y:S01]  /*7380*/  LOP3.LUT R0, R39, 0xffff0000, RZ, 0xc0, !PT ;  /* 0xffff000027007812 */ /* 0x000fe200078ec0ff */
[----:B------:R-:W-:Y:S01]  /*7390*/  FFMA R12, R27, R2, R12 ;  /* 0x000000021b0c7223 */ /* 0x000fe2000000000c */
[----:B------:R-:W-:Y:S01]  /*73a0*/  F2FP.BF16.F32.PACK_AB R35, R11, R6 ;  /* 0x000000060b23723e */ /* 0x000fe200000010ff */
[C---:B------:R-:W-:Y:S01]  /*73b0*/  FFMA R13, R27.reuse, R3, R13 ;  /* 0x000000031b0d7223 */ /* 0x040fe2000000000d */
[C---:B------:R-:W-:Y:S01]  /*73c0*/  FFMA R14, R27.reuse, R4, R14 ;  /* 0x000000041b0e7223 */ /* 0x040fe2000000000e */
[----:B------:R-:W-:Y:S01]  /*73d0*/  FFMA R19, R27, R0, R19 ;  /* 0x000000001b137223 */ /* 0x000fe20000000013 */
[----:B------:R-:W-:Y:S01]  /*73e0*/  F2FP.BF16.F32.PACK_AB R8, R9, R8 ;  /* 0x000000080908723e */ /* 0x000fe200000010ff */
[----:B------:R1:W-:Y:S01]  /*73f0*/  STS.128 [R57+UR43+0x200], R32 ;  /* 0x0002002039007988 */ /* 0x0003e20008000c2b */
[----:B------:R-:W-:Y:S02]  /*7400*/  F2FP.BF16.F32.PACK_AB R9, R15, R10 ;  /* 0x0000000a0f09723e */ /* 0x000fe400000010ff */
[----:B------:R-:W-:Y:S02]  /*7410*/  F2FP.BF16.F32.PACK_AB R10, R13, R12 ;  /* 0x0000000c0d0a723e */ /* 0x000fe400000010ff */
[----:B------:R-:W-:Y:S05]  /*7420*/  F2FP.BF16.F32.PACK_AB R11, R19, R14 ;  /* 0x0000000e130b723e */ /* 0x000fea00000010ff */
[----:B------:R1:W-:Y:S01]  /*7430*/  STS.128 [R63+0x200], R8 ;  /* 0x000200083f007388 */ /* 0x0003e20000000c00 */
[----:B------:R-:W-:Y:S01]  /*7440*/  @!PT LDS RZ, [RZ] ;  /* 0x00000000fffff984 */ /* 0x000fe20000000800 */
[----:B------:R-:W-:Y:S01]  /*7450*/  @!PT LDS RZ, [RZ] ;  /* 0x00000000fffff984 */ /* 0x000fe20000000800 */
[----:B------:R-:W-:Y:S01]  /*7460*/  @!PT LDS RZ, [RZ] ;  /* 0x00000000fffff984 */ /* 0x000fe20000000800 */
[----:B------:R-:W-:Y:S01]  /*7470*/  @!PT LDS RZ, [RZ] ;  /* 0x00000000fffff984 */ /* 0x000fe20000000800 */
[----:B------:R2:W-:Y:S07]  /*7480*/  MEMBAR.ALL.CTA ;  /* 0x0000000000007992 */ /* 0x0005ee0000008000 */
[----:B--2---:R-:W2:Y:S02]  /*7490*/  FENCE.VIEW.ASYNC.S ;  /* 0x00000000000073c6 */ /* 0x004ea40000000000 */
[----:B--2---:R-:W-:Y:S06]  /*74a0*/  BAR.SYNC.DEFER_BLOCKING 0x1, 0x80 ;  /* 0x0042000000007b1d */ /* 0x004fec0000010000 */
[----:B------:R-:W-:Y:S05]  /*74b0*/  @P0 BRA `(.L_x_127) ;  /* 0x00000000003c0947 */ /* 0x000fea0003800000 */
[----:B------:R-:W2:Y:S01]  /*74c0*/  LDCU.64 UR6, c[0x0][0x348] ;  /* 0x00006900ff0677ac */ /* 0x000ea20008000a00 */
[----:B------:R-:W-:Y:S01]  /*74d0*/  UIADD3 UR4, UPT, UPT, UR43, 0x200, URZ ;  /* 0x000002002b047890 */ /* 0x000fe2000fffe0ff */
[----:B------:R-:W-:Y:S01]  /*74e0*/  UMOV UR51, UR36 ;  /* 0x0000002400337c82 */ /* 0x000fe20008000000 */
[----:B------:R-:W-:Y:S02]  /*74f0*/  UIADD3 UR9, UPT, UPT, UR49, 0x40, URZ ;  /* 0x0000004031097890 */ /* 0x000fe4000fffe0ff */
[----:B------:R-:W-:Y:S02]  /*7500*/  UIADD3 UR8, UPT, UPT, UR43, 0xa00, URZ ;  /* 0x00000a002b087890 */ /* 0x000fe4000fffe0ff */
[----:B------:R-:W-:Y:S01]  /*7510*/  MOV R53, UR4 ;  /* 0x0000000400357c02 */ /* 0x000fe20008000f00 */
[----:B------:R-:W-:Y:S01]  /*7520*/  UMOV UR10, UR50 ;  /* 0x00000032000a7c82 */ /* 0x000fe20008000000 */
[----:B------:R-:W-:Y:S02]  /*7530*/  UMOV UR11, UR36 ;  /* 0x00000024000b7c82 */ /* 0x000fe40008000000 */
[----:B------:R-:W-:Y:S01]  /*7540*/  R2UR UR48, R53 ;  /* 0x00000000353072ca */ /* 0x000fe200000e0000 */
[----:B--2---:R-:W-:Y:S04]  /*7550*/  UIADD3 UR4, UP0, UPT, UR6, 0x680, URZ ;  /* 0x0000068006047890 */ /* 0x004fe8000ff1e0ff */
[----:B------:R-:W-:Y:S09]  /*7560*/  UIADD3.X UR5, UPT, UPT, URZ, UR7, URZ, UP0, !UPT ;  /* 0x00000007ff057290 */ /* 0x000ff200087fe4ff */
[----:B------:R2:W-:Y:S01]  /*7570*/  UTMASTG.3D [UR48], [UR4] ;  /* 0x00000030040073b5 */ /* 0x0005e20008010000 */
[----:B------:R2:W-:Y:S01]  /*7580*/  UTMASTG.3D [UR8], [UR4] ;  /* 0x00000008040073b5 */ /* 0x0005e20008010000 */
[----:B------:R0:W-:Y:S01]  /*7590*/  UTMACMDFLUSH ;  /* 0x00000000000079b7 */ /* 0x0001e20000000000 */
[----:B--2---:R-:W-:Y:S04]  /*75a0*/  DEPBAR.LE SB0, 0x1 ;  /* 0x000080400000791a */ /* 0x004fe80000000000 */
.L_x_127:
[----:B------:R-:W-:Y:S05]  /*75b0*/  BSYNC.RECONVERGENT B0 ;  /* 0x0000000000007941 */ /* 0x000fea0003800200 */
.L_x_126:
[----:B------:R-:W-:Y:S01]  /*75c0*/  BAR.SYNC.DEFER_BLOCKING 0x1, 0x80 ;  /* 0x0042000000007b1d */ /* 0x000fe20000010000 */
[----:B------:R-:W-:Y:S01]  /*75d0*/  ISETP.NE.AND P1, PT, R62, RZ, PT ;  /* 0x000000ff3e00720c */ /* 0x000fe20003f25270 */
[----:B------:R-:W-:Y:S01]  /*75e0*/  UISETP.NE.AND UP0, UPT, UR52, URZ, UPT ;  /* 0x000000ff3400728c */ /* 0x000fe2000bf05270 */
[----:B------:R-:W-:Y:S11]  /*75f0*/  LEA R2, R26, UR43, 0x3 ;  /* 0x0000002b1a027c11 */ /* 0x000ff6000f8e18ff */
[----:B------:R-:W-:Y:S01]  /*7600*/  @P1 SHF.L.U32 R3, R60, 0x1f, RZ ;  /* 0x0000001f3c031819 */ /* 0x000fe200000006ff */
[----:B------:R-:W-:Y:S06]  /*7610*/  BRA.U !UP0, `(.L_x_128) ;  /* 0x0000000108247547 */ /* 0x000fec000b800000 */
[----:B------:R-:W-:Y:S01]  /*7620*/  IMAD.U32 R4, RZ, RZ, UR46 ;  /* 0x0000002eff047e24 */ /* 0x000fe2000f8e00ff */
[----:B------:R-:W-:Y:S01]  /*7630*/  MOV R0, UR47 ;  /* 0x0000002f00007c02 */ /* 0x000fe20008000f00 */
[----:B------:R-:W-:Y:S03]  /*7640*/  UIADD3 UR4, UPT, UPT, UR46, 0x1, URZ ;  /* 0x000000012e047890 */ /* 0x000fe6000fffe0ff */
[----:B------:R-:W-:Y:S01]  /*7650*/  @P1 LEA R4, R4, UR43, 0x3 ;  /* 0x0000002b04041c11 */ /* 0x000fe2000f8e18ff */
[----:B------:R-:W-:Y:S04]  /*7660*/  UISETP.NE.AND UP0, UPT, UR4, 0x4, UPT ;  /* 0x000000040400788c */ /* 0x000fe8000bf05270 */
[----:B------:R-:W-:Y:S01]  /*7670*/  @P1 VIADD R4, R4, 0xf0 ;  /* 0x000000f004041836 */ /* 0x000fe20000000000 */
[----:B------:R-:W-:Y:S04]  /*7680*/  USEL UR46, UR4, URZ, UP0 ;  /* 0x000000ff042e7287 */ /* 0x000fe80008000000 */
[----:B------:R-:W-:Y:S04]  /*7690*/  @P1 PRMT R0, R0, 0x654, R4 ;  /* 0x0000065400001816 */ /* 0x000fe80000000004 */
[----:B------:R2:W-:Y:S04]  /*76a0*/  @P1 SYNCS.ARRIVE.TRANS64.RED.A1T0 RZ, [R0+URZ], RZ ;  /* 0x000000ff00ff19a7 */ /* 0x0005e800081004ff */
.L_x_128:
[----:B------:R-:W3:Y:S01]  /*76b0*/  @P1 SYNCS.PHASECHK.TRANS64.TRYWAIT P0, [R2+URZ+0xd0], R3 ;  /* 0x0000d003020015a7 */ /* 0x000ee200080011ff */
[----:B------:R-:W-:Y:S01]  /*76c0*/  BSSY B1, `(.L_x_129) ;  /* 0x0000012000017945 */ /* 0x000fe20003800000 */
[----:B---3--:R-:W-:Y:S03]  /*76d0*/  @P1 SEL R64, RZ, 0x1, !P0 ;  /* 0x00000001ff401807 */ /* 0x008fe60004000000 */
[----:B------:R-:W-:Y:S05]  /*76e0*/  @!P1 BRA `(.L_x_130) ;  /* 0x00000000003c9947 */ /* 0x000fea0003800000 */
[----:B------:R-:W-:Y:S01]  /*76f0*/  ISETP.NE.AND P1, PT, R65, RZ, PT ;  /* 0x000000ff4100720c */ /* 0x000fe20003f25270 */
[----:B------:R-:W-:Y:S01]  /*7700*/  BSSY B0, `(.L_x_131) ;  /* 0x0000009000007945 */ /* 0x000fe20003800000 */
[----:B------:R-:W-:Y:S11]  /*7710*/  ISETP.NE.AND P0, PT, R64, RZ, PT ;  /* 0x000000ff4000720c */ /* 0x000ff60003f05270 */
[----:B------:R-:W-:Y:S05]  /*7720*/  @P1 IMAD R4, R26, 0x1000, R57 ;  /* 0x000010001a041824 */ /* 0x000fea00078e0239 */
[----:B------:R-:W-:Y:S05]  /*7730*/  @P1 IADD3 R3, PT, PT, R4, UR43, RZ ;  /* 0x0000002b04031c10 */ /* 0x000fea000fffe0ff */
[----:B------:R-:W-:Y:S01]  /*7740*/  @P1 IMAD.IADD R3, R66, 0x1, R3 ;  /* 0x0000000142031824 */ /* 0x000fe200078e0203 */
[----:B------:R-:W-:Y:S06]  /*7750*/  @P0 BRA `(.L_x_132) ;  /* 0x00000000000c0947 */ /* 0x000fec0003800000 */
[----:B--2---:R-:W-:Y:S04]  /*7760*/  SHF.L.U32 R0, R60, 0x1f, RZ ;  /* 0x0000001f3c007819 */ /* 0x004fe800000006ff */
[----:B------:R-:W2:Y:S02]  /*7770*/  SYNCS.PHASECHK.TRANS64.TRYWAIT P0, [R2+URZ+0xd0], R0 ;  /* 0x0000d000020075a7 */ /* 0x000ea400080011ff */
[----:B--2---:R-:W-:Y:S05]  /*7780*/  @!P0 BRA `(.L_x_133) ;  /* 0x0000002800fc8947 */ /* 0x004fea0003800000 */
.L_x_132:
[----:B------:R-:W-:Y:S05]  /*7790*/  BSYNC B0 ;  /* 0x0000000000007941 */ /* 0x000fea0003800000 */
.L_x_131:
[----:B------:R-:W-:Y:S02]  /*77a0*/  ISETP.NE.AND P0, PT, R65, RZ, PT ;  /* 0x000000ff4100720c */ /* 0x000fe40003f05270 */
[----:B------:R-:W-:Y:S11]  /*77b0*/  IADD3 R26, PT, PT, R26, 0x1, RZ ;  /* 0x000000011a1a7810 */ /* 0x000ff60007ffe0ff */
[----:B------:R3:W4:Y:S04]  /*77c0*/  @P0 LDS.128 R28, [R4+UR43+0x200] ;  /* 0x0002002b041c0984 */ /* 0x0007280008000c00 */
[----:B------:R3:W1:Y:S02]  /*77d0*/  @P0 LDS.128 R36, [R3+0x200] ;  /* 0x0002000003240984 */ /* 0x0006640000000c00 */
.L_x_130:
[----:B------:R-:W-:Y:S05]  /*77e0*/  BSYNC B1 ;  /* 0x0000000000017941 */ /* 0x000fea0003800000 */
.L_x_129:
[----:B--2---:R-:W-:Y:S05]  /*77f0*/  VIADD R0, R25, 0x10 ;  /* 0x0000001019007836 */ /* 0x004fea0000000000 */
[----:B------:R-:W-:Y:S04]  /*7800*/  SHF.R.U32.HI R0, RZ, 0x15, R0 ;  /* 0x00000015ff007819 */ /* 0x000fe80000011600 */
[----:B------:R-:W-:Y:S11]  /*7810*/  LOP3.LUT P0, RZ, R0, 0x3, R51, 0x48, !PT ;  /* 0x0000000300ff7812 */ /* 0x000ff60007804833 */
[----:B------:R-:W-:Y:S02]  /*7820*/  @!UPT UIADD3 URZ, UPT, UPT, URZ, URZ, URZ ;  /* 0x000000fffffff290 */ /* 0x000fe4000fffe0ff */
[----:B------:R-:W-:Y:S05]  /*7830*/  @!P0 BRA `(.L_x_134) ;  /* 0x0000000000408947 */ /* 0x000fea0003800000 */
[----:B------:R-:W2:Y:S01]  /*7840*/  LDCU.64 UR8, c[0x4][0x70] ;  /* 0x01000e00ff0877ac */ /* 0x000ea20008000a00 */
[----:B---3--:R-:W-:Y:S01]  /*7850*/  MOV R3, 0x0 ;  /* 0x0000000000037802 */ /* 0x008fe20000000f00 */
[----:B------:R-:W-:Y:S02]  /*7860*/  HFMA2 R12, -RZ, RZ, 0, 5.9604644775390625e-08 ;  /* 0x00000001ff0c7431 */ /* 0x000fe400000001ff */
[----:B-1----:R-:W-:Y:S02]  /*7870*/  IMAD.MOV.U32 R8, RZ, RZ, 0x192 ;  /* 0x00000192ff087424 */ /* 0x002fe400078e00ff */
[----:B------:R-:W-:Y:S01]  /*7880*/  IMAD.MOV.U32 R13, RZ, RZ, RZ ;  /* 0x000000ffff0d7224 */ /* 0x000fe200078e00ff */
[----:B------:R-:W1:Y:S01]  /*7890*/  LDCU.64 UR6, c[0x4][0x78] ;  /* 0x01000f00ff0677ac */ /* 0x000e620008000a00 */
[----:B------:R-:W3:Y:S01]  /*78a0*/  LDC.64 R2, c[0x4][R3] ;  /* 0x0100000003027b82 */ /* 0x000ee20000000a00 */
[----:B------:R-:W5:Y:S01]  /*78b0*/  LDCU.64 UR4, c[0x4][0x10] ;  /* 0x01000200ff0477ac */ /* 0x000f620008000a00 */
[----:B--2---:R-:W-:Y:S01]  /*78c0*/  MOV R5, UR9 ;  /* 0x0000000900057c02 */ /* 0x004fe20008000f00 */
[----:B------:R-:W-:Y:S01]  /*78d0*/  IMAD.U32 R4, RZ, RZ, UR8 ;  /* 0x00000008ff047e24 */ /* 0x000fe2000f8e00ff */
[----:B-1----:R-:W-:Y:S01]  /*78e0*/  MOV R7, UR7 ;  /* 0x0000000700077c02 */ /* 0x002fe20008000f00 */
[----:B------:R-:W-:Y:S01]  /*78f0*/  IMAD.U32 R6, RZ, RZ, UR6 ;  /* 0x00000006ff067e24 */ /* 0x000fe2000f8e00ff */
[----:B-----5:R-:W-:Y:S01]  /*7900*/  MOV R11, UR5 ;  /* 0x00000005000b7c02 */ /* 0x020fe20008000f00 */
[----:B------:R-:W-:Y:S02]  /*7910*/  IMAD.U32 R10, RZ, RZ, UR4 ;  /* 0x00000004ff0a7e24 */ /* 0x000fe4000f8e00ff */
[----:B------:R-:W-:Y:S07]  /*7920*/  LEPC R20, `(.L_x_134) ;  /* 0x000000001014794e */ /* 0x000fee0000000000 */
[----:B---34-:R-:W-:Y:S05]  /*7930*/  CALL.ABS.NOINC R2 ;  /* 0x0000000002007343 */ /* 0x018fea0003c00000 */
.L_x_134:
[----:B---34-:R-:W-:Y:S01]  /*7940*/  SHF.L.U32 R3, R28, 0x10, RZ ;  /* 0x000000101c037819 */ /* 0x018fe200000006ff */
[----:B------:R-:W-:Y:S05]  /*7950*/  WARPSYNC.ALL ;  /* 0x0000000000007948 */ /* 0x000fea0003800000 */
[----:B------:R-:W-:Y:S01]  /*7960*/  R2UR UR4, R25 ;  /* 0x00000000190472ca */ /* 0x000fe200000e0000 */
[----:B------:R-:W-:Y:S01]  /*7970*/  BSSY.RECONVERGENT B0, `(.L_x_135) ;  /* 0x000005b000007945 */ /* 0x000fe20003800200 */
[----:B------:R-:W-:Y:S02]  /*7980*/  SHF.L.U32 R20, R30, 0x10, RZ ;  /* 0x000000101e147819 */ /* 0x000fe400000006ff */
[----:B------:R-:W-:Y:S02]  /*7990*/  ISETP.NE.AND P6, PT, R62, RZ, PT ;  /* 0x000000ff3e00720c */ /* 0x000fe40003fc5270 */
[----:B------:R-:W-:Y:S07]  /*79a0*/  ISETP.NE.AND P0, PT, R61, RZ, PT ;  /* 0x000000ff3d00720c */ /* 0x000fee0003f05270 */
[----:B-1----:R-:W1:Y:S02]  /*79b0*/  LDTM.x16 R4, tmem[UR4+0x10] ;  /* 0x00001004000479ee */ /* 0x002e640008240000 */
[----:B-1----:R-:W-:Y:S01]  /*79c0*/  FMUL R0, R24, R4 ;  /* 0x0000000418007220 */ /* 0x002fe20000400000 */
[----:B------:R-:W-:Y:S01]  /*79d0*/  LOP3.LUT R4, R28, 0xffff0000, RZ, 0xc0, !PT ;  /* 0xffff00001c047812 */ /* 0x000fe200078ec0ff */
[C---:B------:R-:W-:Y:S01]  /*79e0*/  FMUL R2, R24.reuse, R5 ;  /* 0x0000000518027220 */ /* 0x040fe20000400000 */
[----:B------:R-:W-:Y:S01]  /*79f0*/  SHF.L.U32 R5, R29, 0x10, RZ ;  /* 0x000000101d057819 */ /* 0x000fe200000006ff */
[----:B------:R-:W-:Y:S01]  /*7a00*/  FFMA R0, R27, R3, R0 ;  /* 0x000000031b007223 */ /* 0x000fe20000000000 */
[C---:B------:R-:W-:Y:S01]  /*7a10*/  FMUL R3, R24.reuse, R6 ;  /* 0x0000000618037220 */ /* 0x040fe20000400000 */
[----:B------:R-:W-:Y:S01]  /*7a20*/  LOP3.LUT R6, R29, 0xffff0000, RZ, 0xc0, !PT ;  /* 0xffff00001d067812 */ /* 0x000fe200078ec0ff */
[C---:B------:R-:W-:Y:S01]  /*7a30*/  FFMA R2, R27.reuse, R4, R2 ;  /* 0x000000041b027223 */ /* 0x040fe20000000002 */
[C---:B------:R-:W-:Y:S01]  /*7a40*/  FMUL R7, R24.reuse, R7 ;  /* 0x0000000718077220 */ /* 0x040fe20000400000 */
[C---:B------:R-:W-:Y:S01]  /*7a50*/  FFMA R3, R27.reuse, R5, R3 ;  /* 0x000000051b037223 */ /* 0x040fe20000000003 */
[C---:B------:R-:W-:Y:S01]  /*7a60*/  FMUL R4, R24.reuse, R8 ;  /* 0x0000000818047220 */ /* 0x040fe20000400000 */
[----:B------:R-:W-:Y:S01]  /*7a70*/  FMUL R5, R24, R9 ;  /* 0x0000000918057220 */ /* 0x000fe20000400000 */
[----:B------:R-:W-:Y:S01]  /*7a80*/  F2FP.BF16.F32.PACK_AB R32, R2, R0 ;  /* 0x000000000220723e */ /* 0x000fe200000010ff */
[C---:B------:R-:W-:Y:S01]  /*7a90*/  FFMA R7, R27.reuse, R6, R7 ;  /* 0x000000061b077223 */ /* 0x040fe20000000007 */
[----:B------:R-:W-:Y:S01]  /*7aa0*/  LOP3.LUT R0, R30, 0xffff0000, RZ, 0xc0, !PT ;  /* 0xffff00001e007812 */ /* 0x000fe200078ec0ff */
[----:B------:R-:W-:Y:S01]  /*7ab0*/  FFMA R4, R27, R20, R4 ;  /* 0x000000141b047223 */ /* 0x000fe20000000004 */
[----:B------:R-:W-:Y:S01]  /*7ac0*/  SHF.L.U32 R2, R31, 0x10, RZ ;  /* 0x000000101f027819 */ /* 0x000fe200000006ff */
[----:B------:R-:W-:Y:S01]  /*7ad0*/  FMUL R6, R24, R10 ;  /* 0x0000000a18067220 */ /* 0x000fe20000400000 */
[----:B------:R-:W-:Y:S01]  /*7ae0*/  F2FP.BF16.F32.PACK_AB R33, R7, R3 ;  /* 0x000000030721723e */ /* 0x000fe200000010ff */
[----:B------:R-:W-:Y:S01]  /*7af0*/  FFMA R5, R27, R0, R5 ;  /* 0x000000001b057223 */ /* 0x000fe20000000005 */
[----:B------:R-:W-:Y:S01]  /*7b00*/  LOP3.LUT R3, R31, 0xffff0000, RZ, 0xc0, !PT ;  /* 0xffff00001f037812 */ /* 0x000fe200078ec0ff */
[----:B------:R-:W-:Y:S01]  /*7b10*/  FFMA R6, R27, R2, R6 ;  /* 0x000000021b067223 */ /* 0x000fe20000000006 */
[----:B------:R-:W-:Y:S01]  /*7b20*/  SHF.L.U32 R7, R36, 0x10, RZ ;  /* 0x0000001024077819 */ /* 0x000fe200000006ff */
[----:B------:R-:W-:Y:S01]  /*7b30*/  FMUL R11, R24, R11 ;  /* 0x0000000b180b7220 */ /* 0x000fe20000400000 */
[----:B------:R-:W-:Y:S01]  /*7b40*/  LOP3.LUT R0, R36, 0xffff0000, RZ, 0xc0, !PT ;  /* 0xffff000024007812 */ /* 0x000fe200078ec0ff */
[C---:B------:R-:W-:Y:S01]  /*7b50*/  FMUL R8, R24.reuse, R12 ;  /* 0x0000000c18087220 */ /* 0x040fe20000400000 */
[----:B------:R-:W-:Y:S01]  /*7b60*/  SHF.L.U32 R2, R37, 0x10, RZ ;  /* 0x0000001025027819 */ /* 0x000fe200000006ff */
[C---:B------:R-:W-:Y:S01]  /*7b70*/  FMUL R9, R24.reuse, R13 ;  /* 0x0000000d18097220 */ /* 0x040fe20000400000 */
[----:B------:R-:W-:Y:S01]  /*7b80*/  F2FP.BF16.F32.PACK_AB R34, R5, R4 ;  /* 0x000000040522723e */ /* 0x000fe200000010ff */
[----:B------:R-:W-:Y:S01]  /*7b90*/  FFMA R11, R27, R3, R11 ;  /* 0x000000031b0b7223 */ /* 0x000fe2000000000b */
[----:B------:R-:W-:Y:S01]  /*7ba0*/  SHF.L.U32 R3, R39, 0x10, RZ ;  /* 0x0000001027037819 */ /* 0x000fe200000006ff */
[----:B------:R-:W-:Y:S01]  /*7bb0*/  FFMA R8, R27, R7, R8 ;  /* 0x000000071b087223 */ /* 0x000fe20000000008 */
[----:B------:R-:W-:Y:S01]  /*7bc0*/  LOP3.LUT R4, R39, 0xffff0000, RZ, 0xc0, !PT ;  /* 0xffff000027047812 */ /* 0x000fe200078ec0ff */
[----:B------:R-:W-:Y:S01]  /*7bd0*/  FFMA R9, R27, R0, R9 ;  /* 0x000000001b097223 */ /* 0x000fe20000000009 */
[----:B------:R-:W-:Y:S01]  /*7be0*/  LOP3.LUT R0, R37, 0xffff0000, RZ, 0xc0, !PT ;  /* 0xffff000025007812 */ /* 0x000fe200078ec0ff */
[C---:B------:R-:W-:Y:S01]  /*7bf0*/  FMUL R10, R24.reuse, R14 ;  /* 0x0000000e180a7220 */ /* 0x040fe20000400000 */
[C---:B------:R-:W-:Y:S01]  /*7c00*/  FMUL R15, R24.reuse, R15 ;  /* 0x0000000f180f7220 */ /* 0x040fe20000400000 */
[C---:B------:R-:W-:Y:S01]  /*7c10*/  FMUL R12, R24.reuse, R16 ;  /* 0x00000010180c7220 */ /* 0x040fe20000400000 */
[----:B------:R-:W-:Y:S01]  /*7c20*/  FMUL R13, R24, R17 ;  /* 0x00000011180d7220 */ /* 0x000fe20000400000 */
[C---:B------:R-:W-:Y:S01]  /*7c30*/  FFMA R10, R27.reuse, R2, R10 ;  /* 0x000000021b0a7223 */ /* 0x040fe2000000000a */
[----:B------:R-:W-:Y:S01]  /*7c40*/  FFMA R15, R27, R0, R15 ;  /* 0x000000001b0f7223 */ /* 0x000fe2000000000f */
[----:B------:R-:W-:Y:S01]  /*7c50*/  SHF.L.U32 R2, R38, 0x10, RZ ;  /* 0x0000001026027819 */ /* 0x000fe200000006ff */
[----:B------:R-:W-:Y:S01]  /*7c60*/  FMUL R14, R24, R18 ;  /* 0x00000012180e7220 */ /* 0x000fe20000400000 */
[----:B------:R-:W-:Y:S01]  /*7c70*/  LOP3.LUT R0, R38, 0xffff0000, RZ, 0xc0, !PT ;  /* 0xffff000026007812 */ /* 0x000fe200078ec0ff */
[----:B------:R-:W-:Y:S01]  /*7c80*/  FMUL R19, R24, R19 ;  /* 0x0000001318137220 */ /* 0x000fe20000400000 */
[----:B------:R-:W-:Y:S01]  /*7c90*/  F2FP.BF16.F32.PACK_AB R35, R11, R6 ;  /* 0x000000060b23723e */ /* 0x000fe200000010ff */
[----:B------:R-:W-:Y:S01]  /*7ca0*/  FFMA R12, R27, R2, R12 ;  /* 0x000000021b0c7223 */ /* 0x000fe2000000000c */
[----:B------:R-:W-:Y:S01]  /*7cb0*/  F2FP.BF16.F32.PACK_AB R8, R9, R8 ;  /* 0x000000080908723e */ /* 0x000fe200000010ff */
[C---:B------:R-:W-:Y:S01]  /*7cc0*/  FFMA R13, R27.reuse, R0, R13 ;  /* 0x000000001b0d7223 */ /* 0x040fe2000000000d */
[C---:B------:R-:W-:Y:S01]  /*7cd0*/  FFMA R14, R27.reuse, R3, R14 ;  /* 0x000000031b0e7223 */ /* 0x040fe2000000000e */
[----:B------:R1:W-:Y:S01]  /*7ce0*/  STS.128 [R57+UR43+0x1200], R32 ;  /* 0x0012002039007988 */ /* 0x0003e20008000c2b */
[----:B------:R-:W-:Y:S01]  /*7cf0*/  FFMA R19, R27, R4, R19 ;  /* 0x000000041b137223 */ /* 0x000fe20000000013 */
[----:B------:R-:W-:Y:S02]  /*7d00*/  F2FP.BF16.F32.PACK_AB R9, R15, R10 ;  /* 0x0000000a0f09723e */ /* 0x000fe400000010ff */
[----:B------:R-:W-:Y:S02]  /*7d10*/  F2FP.BF16.F32.PACK_AB R10, R13, R12 ;  /* 0x0000000c0d0a723e */ /* 0x000fe400000010ff */
[----:B------:R-:W-:Y:S02]  /*7d20*/  F2FP.BF16.F32.PACK_AB R11, R19, R14 ;  /* 0x0000000e130b723e */ /* 0x000fe400000010ff */
[----:B------:R-:W-:Y:S02]  /*7d30*/  MOV R2, UR46 ;  /* 0x0000002e00027c02 */ /* 0x000fe40008000f00 */
[----:B------:R-:W-:Y:S01]  /*7d40*/  MOV R0, UR47 ;  /* 0x0000002f00007c02 */ /* 0x000fe20008000f00 */
[----:B------:R1:W-:Y:S01]  /*7d50*/  STS.128 [R63+0x1200], R8 ;  /* 0x001200083f007388 */ /* 0x0003e20000000c00 */
[----:B------:R-:W-:Y:S02]  /*7d60*/  @P6 LEA R2, R2, UR43, 0x3 ;  /* 0x0000002b02026c11 */ /* 0x000fe4000f8e18ff */
[----:B------:R-:W-:Y:S02]  /*7d70*/  @P6 SHF.L.U32 R3, R60, 0x1f, RZ ;  /* 0x0000001f3c036819 */ /* 0x000fe400000006ff */
[----:B------:R-:W-:Y:S01]  /*7d80*/  @P6 IADD3 R2, PT, PT, R2, 0xf0, RZ ;  /* 0x000000f002026810 */ /* 0x000fe20007ffe0ff */
[----:B------:R-:W-:Y:S01]  /*7d90*/  @!PT LDS RZ, [RZ] ;  /* 0x00000000fffff984 */ /* 0x000fe20000000800 */
[----:B------:R-:W-:Y:S01]  /*7da0*/  @!PT LDS RZ, [RZ] ;  /* 0x00000000fffff984 */ /* 0x000fe20000000800 */
[----:B------:R-:W-:Y:S01]  /*7db0*/  @!PT LDS RZ, [RZ] ;  /* 0x00000000fffff984 */ /* 0x000fe20000000800 */
[----:B------:R-:W-:Y:S01]  /*7dc0*/  @!PT LDS RZ, [RZ] ;  /* 0x00000000fffff984 */ /* 0x000fe20000000800 */
[----:B------:R2:W-:Y:S06]  /*7dd0*/  MEMBAR.ALL.CTA ;  /* 0x0000000000007992 */ /* 0x0005ec0000008000 */
[----:B--2---:R-:W2:Y:S01]  /*7de0*/  FENCE.VIEW.ASYNC.S ;  /* 0x00000000000073c6 */ /* 0x004ea20000000000 */
[----:B------:R-:W-:Y:S02]  /*7df0*/  @P6 PRMT R0, R0, 0x654, R2 ;  /* 0x0000065400006816 */ /* 0x000fe40000000002 */
[----:B------:R-:W-:Y:S01]  /*7e00*/  LEA R2, R26, UR43, 0x3 ;  /* 0x0000002b1a027c11 */ /* 0x000fe2000f8e18ff */
[----:B--2---:R-:W-:Y:S06]  /*7e10*/  BAR.SYNC.DEFER_BLOCKING 0x1, 0x80 ;  /* 0x0042000000007b1d */ /* 0x004fec0000010000 */
[----:B------:R-:W-:Y:S05]  /*7e20*/  @P0 BRA `(.L_x_136) ;  /* 0x00000000003c0947 */ /* 0x000fea0003800000 */
[----:B------:R-:W2:Y:S01]  /*7e30*/  LDCU.64 UR6, c[0x0][0x348] ;  /* 0x00006900ff0677ac */ /* 0x000ea20008000a00 */
[----:B------:R-:W-:Y:S02]  /*7e40*/  UIADD3 UR13, UPT, UPT, UR49, 0x10, URZ ;  /* 0x00000010310d7890 */ /* 0x000fe4000fffe0ff */
[----:B------:R-:W-:Y:S01]  /*7e50*/  UIADD3 UR12, UPT, UPT, UR43, 0x1200, URZ ;  /* 0x000012002b0c7890 */ /* 0x000fe2000fffe0ff */
[----:B------:R-:W-:Y:S01]  /*7e60*/  UMOV UR14, UR50 ;  /* 0x00000032000e7c82 */ /* 0x000fe20008000000 */
[----:B------:R-:W-:Y:S01]  /*7e70*/  UMOV UR15, UR36 ;  /* 0x00000024000f7c82 */ /* 0x000fe20008000000 */
[----:B------:R-:W-:Y:S02]  /*7e80*/  UIADD3 UR9, UPT, UPT, UR49, 0x50, URZ ;  /* 0x0000005031097890 */ /* 0x000fe4000fffe0ff */
[----:B------:R-:W-:Y:S01]  /*7e90*/  UIADD3 UR8, UPT, UPT, UR43, 0x1a00, URZ ;  /* 0x00001a002b087890 */ /* 0x000fe2000fffe0ff */
[----:B------:R-:W-:Y:S01]  /*7ea0*/  UMOV UR10, UR50 ;  /* 0x00000032000a7c82 */ /* 0x000fe20008000000 */
[----:B------:R-:W-:Y:S01]  /*7eb0*/  UMOV UR11, UR36 ;  /* 0x00000024000b7c82 */ /* 0x000fe20008000000 */
[----:B--2---:R-:W-:Y:S04]  /*7ec0*/  UIADD3 UR4, UP0, UPT, UR6, 0x680, URZ ;  /* 0x0000068006047890 */ /* 0x004fe8000ff1e0ff */
[----:B------:R-:W-:Y:S09]  /*7ed0*/  UIADD3.X UR5, UPT, UPT, URZ, UR7, URZ, UP0, !UPT ;  /* 0x00000007ff057290 */ /* 0x000ff200087fe4ff */
[----:B------:R2:W-:Y:S01]  /*7ee0*/  UTMASTG.3D [UR12], [UR4] ;  /* 0x0000000c040073b5 */ /* 0x0005e20008010000 */
[----:B------:R2:W-:Y:S01]  /*7ef0*/  UTMASTG.3D [UR8], [UR4] ;  /* 0x00000008040073b5 */ /* 0x0005e20008010000 */
[----:B------:R0:W-:Y:S01]  /*7f00*/  UTMACMDFLUSH ;  /* 0x00000000000079b7 */ /* 0x0001e20000000000 */
[----:B--2---:R-:W-:Y:S04]  /*7f10*/  DEPBAR.LE SB0, 0x1 ;  /* 0x000080400000791a */ /* 0x004fe80000000000 */
.L_x_136:
[----:B------:R-:W-:Y:S05]  /*7f20*/  BSYNC.RECONVERGENT B0 ;  /* 0x0000000000007941 */ /* 0x000fea0003800200 */
.L_x_135:
[----:B------:R-:W-:Y:S01]  /*7f30*/  BAR.SYNC.DEFER_BLOCKING 0x1, 0x80 ;  /* 0x0042000000007b1d */ /* 0x000fe20000010000 */
[----:B------:R-:W-:Y:S04]  /*7f40*/  UIADD3 UR4, UPT, UPT, UR46, 0x1, URZ ;  /* 0x000000012e047890 */ /* 0x000fe8000fffe0ff */
[----:B------:R-:W-:Y:S04]  /*7f50*/  UISETP.NE.AND UP0, UPT, UR4, 0x4, UPT ;  /* 0x000000040400788c */ /* 0x000fe8000bf05270 */
[----:B------:R-:W-:Y:S01]  /*7f60*/  USEL UR44, UR4, URZ, UP0 ;  /* 0x000000ff042c7287 */ /* 0x000fe20008000000 */
[----:B------:R2:W-:Y:S01]  /*7f70*/  @P6 SYNCS.ARRIVE.TRANS64.RED.A1T0 RZ, [R0+URZ], RZ ;  /* 0x000000ff00ff69a7 */ /* 0x0005e200081004ff */
[----:B------:R-:W-:Y:S01]  /*7f80*/  BSSY B1, `(.L_x_137) ;  /* 0x0000013000017945 */ /* 0x000fe20003800000 */
[----:B------:R-:W3:Y:S02]  /*7f90*/  @P6 SYNCS.PHASECHK.TRANS64.TRYWAIT P0, [R2+URZ+0xd0], R3 ;  /* 0x0000d003020065a7 */ /* 0x000ee400080011ff */
[----:B---3--:R-:W-:Y:S01]  /*7fa0*/  @P6 SEL R64, RZ, 0x1, !P0 ;  /* 0x00000001ff406807 */ /* 0x008fe20004000000 */
[----:B--2---:R-:W-:Y:S06]  /*7fb0*/  @!P6 BRA `(.L_x_138) ;  /* 0x00000000003ce947 */ /* 0x004fec0003800000 */
[----:B------:R-:W-:Y:S01]  /*7fc0*/  ISETP.NE.AND P1, PT, R65, RZ, PT ;  /* 0x000000ff4100720c */ /* 0x000fe20003f25270 */
[----:B------:R-:W-:Y:S01]  /*7fd0*/  BSSY B0, `(.L_x_139) ;  /* 0x0000009000007945 */ /* 0x000fe20003800000 */
[----:B------:R-:W-:Y:S11]  /*7fe0*/  ISETP.NE.AND P0, PT, R64, RZ, PT ;  /* 0x000000ff4000720c */ /* 0x000ff60003f05270 */
[----:B------:R-:W-:Y:S05]  /*7ff0*/  @P1 IMAD R3, R26, 0x1000, R57 ;  /* 0x000010001a031824 */ /* 0x000fea00078e0239 */
[----:B------:R-:W-:Y:S05]  /*8000*/  @P1 IADD3 R0, PT, PT, R3, UR43, RZ ;  /* 0x0000002b03001c10 */ /* 0x000fea000fffe0ff */
[----:B------:R-:W-:Y:S01]  /*8010*/  @P1 IMAD.IADD R0, R66, 0x1, R0 ;  /* 0x0000000142001824 */ /* 0x000fe200078e0200 */
[----:B------:R-:W-:Y:S06]  /*8020*/  @P0 BRA `(.L_x_140) ;  /* 0x00000000000c0947 */ /* 0x000fec0003800000 */
[----:B------:R-:W-:Y:S04]  /*8030*/  SHF.L.U32 R4, R60, 0x1f, RZ ;  /* 0x0000001f3c047819 */ /* 0x000fe800000006ff */
[----:B------:R-:W2:Y:S02]  /*8040*/  SYNCS.PHASECHK.TRANS64.TRYWAIT P0, [R2+URZ+0xd0], R4 ;  /* 0x0000d004020075a7 */ /* 0x000ea400080011ff */
[----:B--2---:R-:W-:Y:S05]  /*8050*/  @!P0 BRA `(.L_x_141) ;  /* 0x0000002000dc8947 */ /* 0x004fea0003800000 */
.L_x_140:
[----:B------:R-:W-:Y:S05]  /*8060*/  BSYNC B0 ;  /* 0x0000000000007941 */ /* 0x000fea0003800000 */
.L_x_139:
[----:B------:R-:W-:Y:S02]  /*8070*/  ISETP.NE.AND P0, PT, R65, RZ, PT ;  /* 0x000000ff4100720c */ /* 0x000fe40003f05270 */
[----:B------:R-:W-:Y:S11]  /*8080*/  IADD3 R26, PT, PT, R26, 0x1, RZ ;  /* 0x000000011a1a7810 */ /* 0x000ff60007ffe0ff */
[----:B------:R3:W4:Y:S04]  /*8090*/  @P0 LDS.128 R28, [R3+UR43+0x200] ;  /* 0x0002002b031c0984 */ /* 0x0007280008000c00 */
[----:B------:R3:W1:Y:S02]  /*80a0*/  @P0 LDS.128 R36, [R0+0x200] ;  /* 0x0002000000240984 */ /* 0x0006640000000c00 */
.L_x_138:
[----:B------:R-:W-:Y:S05]  /*80b0*/  BSYNC B1 ;  /* 0x0000000000017941 */ /* 0x000fea0003800000 */
.L_x_137:
[----:B---3--:R-:W-:Y:S05]  /*80c0*/  VIADD R0, R25, 0x20 ;  /* 0x0000002019007836 */ /* 0x008fea0000000000 */
[----:B------:R-:W-:Y:S04]  /*80d0*/  SHF.R.U32.HI R0, RZ, 0x15, R0 ;  /* 0x00000015ff007819 */ /* 0x000fe80000011600 */
[----:B------:R-:W-:Y:S11]  /*80e0*/  LOP3.LUT P0, RZ, R0, 0x3, R51, 0x48, !PT ;  /* 0x0000000300ff7812 */ /* 0x000ff60007804833 */
[----:B------:R-:W-:Y:S02]  /*80f0*/  @!UPT UIADD3 URZ, UPT, UPT, URZ, URZ, URZ ;  /* 0x000000fffffff290 */ /* 0x000fe4000fffe0ff */
[----:B------:R-:W-:Y:S05]  /*8100*/  @!P0 BRA `(.L_x_142) ;  /* 0x0000000000408947 */ /* 0x000fea0003800000 */
[----:B------:R-:W3:Y:S01]  /*8110*/  LDCU.64 UR8, c[0x4][0x70] ;  /* 0x01000e00ff0877ac */ /* 0x000ee20008000a00 */
[----:B------:R-:W-:Y:S01]  /*8120*/  MOV R3, 0x0 ;  /* 0x0000000000037802 */ /* 0x000fe20000000f00 */
[----:B------:R-:W-:Y:S02]  /*8130*/  HFMA2 R12, -RZ, RZ, 0, 5.9604644775390625e-08 ;  /* 0x00000001ff0c7431 */ /* 0x000fe400000001ff */
[----:B-1----:R-:W-:Y:S02]  /*8140*/  IMAD.MOV.U32 R8, RZ, RZ, 0x192 ;  /* 0x00000192ff087424 */ /* 0x002fe400078e00ff */
[----:B------:R-:W-:Y:S01]  /*8150*/  IMAD.MOV.U32 R13, RZ, RZ, RZ ;  /* 0x000000ffff0d7224 */ /* 0x000fe200078e00ff */
[----:B------:R-:W1:Y:S01]  /*8160*/  LDCU.64 UR6, c[0x4][0x78] ;  /* 0x01000f00ff0677ac */ /* 0x000e620008000a00 */
[----:B--2---:R-:W2:Y:S01]  /*8170*/  LDC.64 R2, c[0x4][R3] ;  /* 0x0100000003027b82 */ /* 0x004ea20000000a00 */
[----:B------:R-:W5:Y:S01]  /*8180*/  LDCU.64 UR4, c[0x4][0x10] ;  /* 0x01000200ff0477ac */ /* 0x000f620008000a00 */
[----:B---3--:R-:W-:Y:S01]  /*8190*/  MOV R5, UR9 ;  /* 0x0000000900057c02 */ /* 0x008fe20008000f00 */
[----:B------:R-:W-:Y:S01]  /*81a0*/  IMAD.U32 R4, RZ, RZ, UR8 ;  /* 0x00000008ff047e24 */ /* 0x000fe2000f8e00ff */
[----:B-1----:R-:W-:Y:S01]  /*81b0*/  MOV R7, UR7 ;  /* 0x0000000700077c02 */ /* 0x002fe20008000f00 */
[----:B------:R-:W-:Y:S01]  /*81c0*/  IMAD.U32 R6, RZ, RZ, UR6 ;  /* 0x00000006ff067e24 */ /* 0x000fe2000f8e00ff */
[----:B-----5:R-:W-:Y:S01]  /*81d0*/  MOV R11, UR5 ;  /* 0x00000005000b7c02 */ /* 0x020fe20008000f00 */
[----:B------:R-:W-:Y:S02]  /*81e0*/  IMAD.U32 R10, RZ, RZ, UR4 ;  /* 0x00000004ff0a7e24 */ /* 0x000fe4000f8e00ff */
[----:B------:R-:W-:Y:S07]  /*81f0*/  LEPC R20, `(.L_x_142) ;  /* 0x000000001014794e */ /* 0x000fee0000000000 */
[----:B--2-4-:R-:W-:Y:S05]  /*8200*/  CALL.ABS.NOINC R2 ;  /* 0x0000000002007343 */ /* 0x014fea0003c00000 */
.L_x_142:
[----:B----4-:R-:W-:Y:S01]  /*8210*/  SHF.L.U32 R3, R28, 0x10, RZ ;  /* 0x000000101c037819 */ /* 0x010fe200000006ff */
[----:B------:R-:W-:Y:S05]  /*8220*/  WARPSYNC.ALL ;  /* 0x0000000000007948 */ /* 0x000fea0003800000 */
[----:B------:R-:W-:Y:S01]  /*8230*/  R2UR UR4, R25 ;  /* 0x00000000190472ca */ /* 0x000fe200000e0000 */
[----:B------:R-:W-:Y:S01]  /*8240*/  BSSY.RECONVERGENT B0, `(.L_x_143) ;  /* 0x000005b000007945 */ /* 0x000fe20003800200 */
[----:B------:R-:W-:Y:S02]  /*8250*/  SHF.L.U32 R20, R30, 0x10, RZ ;  /* 0x000000101e147819 */ /* 0x000fe400000006ff */
[----:B------:R-:W-:Y:S02]  /*8260*/  ISETP.NE.AND P6, PT, R62, RZ, PT ;  /* 0x000000ff3e00720c */ /* 0x000fe40003fc5270 */
[----:B------:R-:W-:Y:S07]  /*8270*/  ISETP.NE.AND P0, PT, R61, RZ, PT ;  /* 0x000000ff3d00720c */ /* 0x000fee0003f05270 */
[----:B-12---:R-:W1:Y:S02]  /*8280*/  LDTM.x16 R4, tmem[UR4+0x20] ;  /* 0x00002004000479ee */ /* 0x006e640008240000 */
        /* <DEDUP_REMOVED lines=59> */
[----:B------:R-:W-:Y:S02]  /*8640*/  LEA R3, R26, UR43, 0x3 ;  /* 0x0000002b1a037c11 */ /* 0x000fe4000f8e18ff */
        /* <DEDUP_REMOVED lines=8> */
[----:B------:R-:W-:Y:S01]  /*86d0*/  @P6 SHF.L.U32 R2, R60, 0x1f, RZ ;  /* 0x0000001f3c026819 */ /* 0x000fe200000006ff */
        /* <DEDUP_REMOVED lines=17> */
.L_x_144:
[----:B------:R-:W-:Y:S05]  /*87f0*/  BSYNC.RECONVERGENT B0 ;  /* 0x0000000000007941 */ /* 0x000fea0003800200 */
.L_x_143:
        /* <DEDUP_REMOVED lines=19> */
.L_x_148:
[----:B------:R-:W-:Y:S05]  /*8930*/  BSYNC B0 ;  /* 0x0000000000007941 */ /* 0x000fea0003800000 */
.L_x_147:
[----:B------:R-:W-:Y:S11]  /*8940*/  ISETP.NE.AND P0, PT, R65, RZ, PT ;  /* 0x000000ff4100720c */ /* 0x000ff60003f05270 */
[----:B------:R-:W-:Y:S02]  /*8950*/  @!UPT UIADD3 URZ, UPT, UPT, URZ, URZ, URZ ;  /* 0x000000fffffff290 */ /* 0x000fe4000fffe0ff */
[----:B------:R3:W4:Y:S04]  /*8960*/  @P0 LDS.128 R28, [R26+UR43+0x200] ;  /* 0x0002002b1a1c0984 */ /* 0x0007280008000c00 */
[----:B------:R3:W1:Y:S02]  /*8970*/  @P0 LDS.128 R36, [R66+0x200] ;  /* 0x0002000042240984 */ /* 0x0006640000000c00 */
.L_x_146:
[----:B------:R-:W-:Y:S05]  /*8980*/  BSYNC B1 ;  /* 0x0000000000017941 */ /* 0x000fea0003800000 */
.L_x_145:
[----:B--2---:R-:W-:Y:S05]  /*8990*/  VIADD R0, R25, 0x30 ;  /* 0x0000003019007836 */ /* 0x004fea0000000000 */
[----:B------:R-:W-:Y:S04]  /*89a0*/  SHF.R.U32.HI R0, RZ, 0x15, R0 ;  /* 0x00000015ff007819 */ /* 0x000fe80000011600 */
[----:B------:R-:W-:Y:S11]  /*89b0*/  LOP3.LUT P0, RZ, R0, 0x3, R51, 0x48, !PT ;  /* 0x0000000300ff7812 */ /* 0x000ff60007804833 */
[----:B------:R-:W-:Y:S02]  /*89c0*/  @!UPT UIADD3 URZ, UPT, UPT, URZ, URZ, URZ ;  /* 0x000000fffffff290 */ /* 0x000fe4000fffe0ff */
[----:B------:R-:W-:Y:S05]  /*89d0*/  @!P0 BRA `(.L_x_150) ;  /* 0x0000000000408947 */ /* 0x000fea0003800000 */
[----:B------:R-:W2:Y:S01]  /*89e0*/  LDCU.64 UR8, c[0x4][0x70] ;  /* 0x01000e00ff0877ac */ /* 0x000ea20008000a00 */
[----:B------:R-:W-:Y:S01]  /*89f0*/  MOV R3, 0x0 ;  /* 0x0000000000037802 */ /* 0x000fe20000000f00 */
        /* <DEDUP_REMOVED lines=14> */
.L_x_150:
[----:B------:R-:W-:Y:S01]  /*8ae0*/  ISETP.NE.AND P0, PT, R61, RZ, PT ;  /* 0x000000ff3d00720c */ /* 0x000fe20003f05270 */
[----:B------:R-:W-:Y:S05]  /*8af0*/  WARPSYNC.ALL ;  /* 0x0000000000007948 */ /* 0x000fea0003800000 */
[----:B------:R-:W-:Y:S01]  /*8b00*/  R2UR UR4, R25 ;  /* 0x00000000190472ca */ /* 0x000fe200000e0000 */
[----:B------:R-:W-:Y:S01]  /*8b10*/  BSSY.RECONVERGENT B0, `(.L_x_151) ;  /* 0x0000057000007945 */ /* 0x000fe20003800200 */
[C---:B----4-:R-:W-:Y:S02]  /*8b20*/  SHF.L.U32 R20, R28.reuse, 0x10, RZ ;  /* 0x000000101c147819 */ /* 0x050fe400000006ff */
[----:B------:R-:W-:Y:S02]  /*8b30*/  LOP3.LUT R21, R28, 0xffff0000, RZ, 0xc0, !PT ;  /* 0xffff00001c157812 */ /* 0x000fe400078ec0ff */
[C---:B------:R-:W-:Y:S02]  /*8b40*/  SHF.L.U32 R25, R29.reuse, 0x10, RZ ;  /* 0x000000101d197819 */ /* 0x040fe400000006ff */
[----:B---3--:R-:W-:Y:S02]  /*8b50*/  LOP3.LUT R26, R29, 0xffff0000, RZ, 0xc0, !PT ;  /* 0xffff00001d1a7812 */ /* 0x008fe400078ec0ff */
[C---:B------:R-:W-:Y:S02]  /*8b60*/  SHF.L.U32 R28, R30.reuse, 0x10, RZ ;  /* 0x000000101e1c7819 */ /* 0x040fe400000006ff */
[----:B------:R-:W-:Y:S01]  /*8b70*/  LOP3.LUT R29, R30, 0xffff0000, RZ, 0xc0, !PT ;  /* 0xffff00001e1d7812 */ /* 0x000fe200078ec0ff */
[----:B-1----:R-:W1:Y:S01]  /*8b80*/  LDTM.x16 R4, tmem[UR4+0x30] ;  /* 0x00003004000479ee */ /* 0x002e620008240000 */
[C---:B------:R-:W-:Y:S01]  /*8b90*/  SHF.L.U32 R30, R31.reuse, 0x10, RZ ;  /* 0x000000101f1e7819 */ /* 0x040fe200000006ff */
[----:B------:R-:W-:Y:S01]  /*8ba0*/  NOP ;  /* 0x0000000000007918 */ /* 0x000fe20000000000 */
[----:B------:R-:W-:Y:S02]  /*8bb0*/  LOP3.LUT R31, R31, 0xffff0000, RZ, 0xc0, !PT ;  /* 0xffff00001f1f7812 */ /* 0x000fe400078ec0ff */
[C---:B------:R-:W-:Y:S02]  /*8bc0*/  SHF.L.U32 R32, R36.reuse, 0x10, RZ ;  /* 0x0000001024207819 */ /* 0x040fe400000006ff */
[----:B------:R-:W-:Y:S02]  /*8bd0*/  LOP3.LUT R33, R36, 0xffff0000, RZ, 0xc0, !PT ;  /* 0xffff000024217812 */ /* 0x000fe400078ec0ff */
[----:B------:R-:W-:Y:S02]  /*8be0*/  IADD3 R54, PT, PT, R54, 0x160, RZ ;  /* 0x0000016036367810 */ /* 0x000fe40007ffe0ff */
[C---:B------:R-:W-:Y:S02]  /*8bf0*/  SHF.L.U32 R34, R37.reuse, 0x10, RZ ;  /* 0x0000001025227819 */ /* 0x040fe400000006ff */
[----:B------:R-:W-:Y:S02]  /*8c00*/  LOP3.LUT R54, R54, 0xfefffff8, RZ, 0xc0, !PT ;  /* 0xfefffff836367812 */ /* 0x000fe400078ec0ff */
[----:B------:R-:W-:Y:S02]  /*8c10*/  LOP3.LUT R35, R37, 0xffff0000, RZ, 0xc0, !PT ;  /* 0xffff000025237812 */ /* 0x000fe400078ec0ff */
[----:B-1----:R1:W-:Y:S01]  /*8c20*/  SYNCS.ARRIVE.TRANS64.RED.A1T0 RZ, [R54+URZ], RZ ;  /* 0x000000ff36ff79a7 */ /* 0x0023e200081004ff */
[C---:B------:R-:W-:Y:S02]  /*8c30*/  SHF.L.U32 R36, R38.reuse, 0x10, RZ ;  /* 0x0000001026247819 */ /* 0x040fe400000006ff */
[----:B------:R-:W-:Y:S02]  /*8c40*/  LOP3.LUT R37, R38, 0xffff0000, RZ, 0xc0, !PT ;  /* 0xffff000026257812 */ /* 0x000fe400078ec0ff */
[----:B------:R-:W-:Y:S01]  /*8c50*/  SHF.L.U32 R38, R39, 0x10, RZ ;  /* 0x0000001027267819 */ /* 0x000fe200000006ff */
[C---:B------:R-:W-:Y:S01]  /*8c60*/  FMUL R4, R24.reuse, R4 ;  /* 0x0000000418047220 */ /* 0x040fe20000400000 */
[C---:B------:R-:W-:Y:S01]  /*8c70*/  FMUL R5, R24.reuse, R5 ;  /* 0x0000000518057220 */ /* 0x040fe20000400000 */
[C---:B------:R-:W-:Y:S01]  /*8c80*/  FMUL R6, R24.reuse, R6 ;  /* 0x0000000618067220 */ /* 0x040fe20000400000 */
[C---:B------:R-:W-:Y:S01]  /*8c90*/  FMUL R7, R24.reuse, R7 ;  /* 0x0000000718077220 */ /* 0x040fe20000400000 */
[C---:B------:R-:W-:Y:S01]  /*8ca0*/  FFMA R4, R27.reuse, R20, R4 ;  /* 0x000000141b047223 */ /* 0x040fe20000000004 */
        /* <DEDUP_REMOVED lines=15> */
[C---:B------:R-:W-:Y:S01]  /*8da0*/  FMUL R12, R24.reuse, R16 ;  /* 0x00000010180c7220 */ /* 0x040fe20000400000 */
[C---:B------:R-:W-:Y:S01]  /*8db0*/  FFMA R0, R27.reuse, R32, R0 ;  /* 0x000000201b007223 */ /* 0x040fe20000000000 */
[C---:B------:R-:W-:Y:S01]  /*8dc0*/  FMUL R13, R24.reuse, R17 ;  /* 0x00000011180d7220 */ /* 0x040fe20000400000 */
[----:B------:R-:W-:Y:S01]  /*8dd0*/  FFMA R2, R27, R33, R2 ;  /* 0x000000211b027223 */ /* 0x000fe20000000002 */
[----:B------:R-:W-:Y:S01]  /*8de0*/  F2FP.BF16.F32.PACK_AB R4, R5, R4 ;  /* 0x000000040504723e */ /* 0x000fe200000010ff */
[C---:B------:R-:W-:Y:S01]  /*8df0*/  FMUL R14, R24.reuse, R18 ;  /* 0x00000012180e7220 */ /* 0x040fe20000400000 */
[----:B------:R-:W-:Y:S01]  /*8e00*/  FFMA R3, R27, R34, R3 ;  /* 0x000000221b037223 */ /* 0x000fe20000000003 */
[----:B------:R-:W-:Y:S01]  /*8e10*/  LOP3.LUT R39, R39, 0xffff0000, RZ, 0xc0, !PT ;  /* 0xffff000027277812 */ /* 0x000fe200078ec0ff */
[----:B------:R-:W-:Y:S01]  /*8e20*/  FFMA R15, R27, R35, R15 ;  /* 0x000000231b0f7223 */ /* 0x000fe2000000000f */
[----:B------:R-:W-:Y:S01]  /*8e30*/  F2FP.BF16.F32.PACK_AB R5, R7, R6 ;  /* 0x000000060705723e */ /* 0x000fe200000010ff */
[----:B------:R-:W-:Y:S01]  /*8e40*/  FMUL R19, R24, R19 ;  /* 0x0000001318137220 */ /* 0x000fe20000400000 */
[----:B------:R-:W-:Y:S01]  /*8e50*/  F2FP.BF16.F32.PACK_AB R6, R9, R8 ;  /* 0x000000080906723e */ /* 0x000fe200000010ff */
        /* <DEDUP_REMOVED lines=34> */
.L_x_152:
[----:B------:R-:W-:Y:S05]  /*9080*/  BSYNC.RECONVERGENT B0 ;  /* 0x0000000000007941 */ /* 0x000fea0003800200 */
.L_x_151:
[----:B------:R-:W-:Y:S01]  /*9090*/  BAR.SYNC.DEFER_BLOCKING 0x1, 0x80 ;  /* 0x0042000000007b1d */ /* 0x000fe20000010000 */
[----:B------:R-:W-:Y:S01]  /*90a0*/  UISETP.NE.AND UP0, UPT, UR52, -0x4, UPT ;  /* 0xfffffffc3400788c */ /* 0x000fe2000bf05270 */
[----:B------:R-:W-:Y:S08]  /*90b0*/  IADD3 R22, PT, PT, R22, 0x1, RZ ;  /* 0x0000000116167810 */ /* 0x000ff00007ffe0ff */
[----:B------:R-:W-:Y:S05]  /*90c0*/  BRA.U !UP0, `(.L_x_153) ;  /* 0x0000000108287547 */ /* 0x000fea000b800000 */
[----:B------:R-:W-:Y:S01]  /*90d0*/  ISETP.NE.AND P0, PT, R62, RZ, PT ;  /* 0x000000ff3e00720c */ /* 0x000fe20003f05270 */
[----:B------:R-:W-:Y:S01]  /*90e0*/  IMAD.U32 R2, RZ, RZ, UR46 ;  /* 0x0000002eff027e24 */ /* 0x000fe2000f8e00ff */
[----:B------:R-:W-:Y:S01]  /*90f0*/  UIADD3 UR4, UPT, UPT, UR46, 0x1, URZ ;  /* 0x000000012e047890 */ /* 0x000fe2000fffe0ff */
[----:B------:R-:W-:Y:S03]  /*9100*/  IMAD.U32 R0, RZ, RZ, UR47 ;  /* 0x0000002fff007e24 */ /* 0x000fe6000f8e00ff */
[----:B------:R-:W-:Y:S04]  /*9110*/  UISETP.NE.AND UP0, UPT, UR4, 0x4, UPT ;  /* 0x000000040400788c */ /* 0x000fe8000bf05270 */
[----:B------:R-:W-:Y:S03]  /*9120*/  USEL UR46, UR4, URZ, UP0 ;  /* 0x000000ff042e7287 */ /* 0x000fe60008000000 */
[----:B------:R-:W-:Y:S05]  /*9130*/  @P0 LEA R2, R2, UR43, 0x3 ;  /* 0x0000002b02020c11 */ /* 0x000fea000f8e18ff */
[----:B------:R-:W-:Y:S05]  /*9140*/  @P0 VIADD R2, R2, 0xf0 ;  /* 0x000000f002020836 */ /* 0x000fea0000000000 */
[----:B------:R-:W-:Y:S04]  /*9150*/  @P0 PRMT R0, R0, 0x654, R2 ;  /* 0x0000065400000816 */ /* 0x000fe80000000002 */
[----:B------:R2:W-:Y:S03]  /*9160*/  @P0 SYNCS.ARRIVE.TRANS64.RED.A1T0 RZ, [R0+URZ], RZ ;  /* 0x000000ff00ff09a7 */ /* 0x0005e600081004ff */
.L_x_153:
[----:B------:R-:W-:Y:S01]  /*9170*/  R2UR UR4, R52 ;  /* 0x00000000340472ca */ /* 0x000fe200000e0000 */
[----:B------:R-:W-:Y:S01]  /*9180*/  UISETP.NE.AND UP0, UPT, UR62, URZ, UPT ;  /* 0x000000ff3e00728c */ /* 0x000fe2000bf05270 */
[----:B------:R-:W-:Y:S01]  /*9190*/  ISETP.NE.AND P0, PT, R56, 0x2, PT ;  /* 0x000000023800780c */ /* 0x000fe20003f05270 */
[----:B------:R-:W-:Y:S01]  /*91a0*/  UIADD3 UR20, UPT, UPT, UR37, UR63, URZ ;  /* 0x0000003f25147290 */ /* 0x000fe2000fffe0ff */
[----:B------:R-:W-:Y:S01]  /*91b0*/  ISETP.NE.AND P1, PT, R22, 0x4, PT ;  /* 0x000000041600780c */ /* 0x000fe20003f25270 */
[----:B------:R-:W-:Y:S01]  /*91c0*/  UIADD3 UR52, UPT, UPT, UR52, 0x4, URZ ;  /* 0x0000000434347890 */ /* 0x000fe2000fffe0ff */
[----:B------:R-:W-:Y:S01]  /*91d0*/  SEL R2, RZ, 0x1, P0 ;  /* 0x00000001ff027807 */ /* 0x000fe20000000000 */
[----:B------:R-:W-:Y:S01]  /*91e0*/  UMOV UR36, UR61 ;  /* 0x0000003d00247c82 */ /* 0x000fe20008000000 */
[----:B--2---:R-:W-:Y:S02]  /*91f0*/  SEL R0, RZ, 0x1, P1 ;  /* 0x00000001ff007807 */ /* 0x004fe40000800000 */
[----:B------:R-:W-:Y:S02]  /*9200*/  LOP3.LUT R58, R58, R2, RZ, 0x3c, !PT ;  /* 0x000000023a3a7212 */ /* 0x000fe400078e3cff */
[----:B------:R-:W-:Y:S01]  /*9210*/  LOP3.LUT R59, R59, R0, RZ, 0x3c, !PT ;  /* 0x000000003b3b7212 */ /* 0x000fe200078e3cff */
[----:B------:R-:W-:Y:S01]  /*9220*/  UIADD3 UR24, UPT, UPT, UR38, UR4, URZ ;  /* 0x0000000426187290 */ /* 0x000fe2000fffe0ff */
[----:B------:R-:W-:Y:S02]  /*9230*/  SEL R56, R56, RZ, P0 ;  /* 0x000000ff38387207 */ /* 0x000fe40000000000 */
[----:B------:R-:W-:Y:S01]  /*9240*/  SEL R22, R22, RZ, P1 ;  /* 0x000000ff16167207 */ /* 0x000fe20000800000 */
[----:B------:R-:W-:Y:S08]  /*9250*/  BRA.U UP0, `(.L_x_154) ;  /* 0xffffffcd00787547 */ /* 0x000ff0000b83ffff */
[----:B------:R-:W2:Y:S01]  /*9260*/  LDCU.64 UR4, c[0x0][0x888] ;  /* 0x00011100ff0477ac */ /* 0x000ea20008000a00 */
[----:B------:R-:W3:Y:S01]  /*9270*/  LDCU.64 UR6, c[0x0][0x890] ;  /* 0x00011200ff0677ac */ /* 0x000ee20008000a00 */
[----:B--2---:R-:W-:Y:S02]  /*9280*/  ISETP.NE.U32.AND P2, PT, RZ, UR4, PT ;  /* 0x00000004ff007c0c */ /* 0x004fe4000bf45070 */
[----:B---3--:R-:W-:Y:S02]  /*9290*/  ISETP.NE.U32.AND P1, PT, RZ, UR6, PT ;  /* 0x00000006ff007c0c */ /* 0x008fe4000bf25070 */
[----:B------:R-:W-:Y:S02]  /*92a0*/  ISETP.NE.AND.EX P2, PT, RZ, UR5, PT, P2 ;  /* 0x00000005ff007c0c */ /* 0x000fe4000bf45320 */
[----:B------:R-:W-:-:S13]  /*92b0*/  ISETP.NE.AND.EX P0, PT, RZ, UR7, PT, P1 ;  /* 0x00000007ff007c0c */ /* 0x000fda000bf05310 */
[----:B------:R-:W-:Y:S05]  /*92c0*/  @P2 BRA P0, `(.L_x_155) ;  /* 0x00000000003c2947 */ /* 0x000fea0000000000 */
[----:B------:R-:W-:-:S13]  /*92d0*/  ISETP.NE.AND.EX P1, PT, RZ, UR7, PT, P1 ;  /* 0x00000007ff007c0c */ /* 0x000fda000bf25310 */
[----:B------:R-:W-:Y:S05]  /*92e0*/  @P1 BRA `(.L_x_156) ;  /* 0x00000000000c1947 */ /* 0x000fea0003800000 */
[----:B------:R-:W-:-:S13]  /*92f0*/  FSETP.NEU.AND P0, PT, R27, RZ, PT ;  /* 0x000000ff1b00720b */ /* 0x000fda0003f0d000 */
[----:B------:R-:W-:Y:S05]  /*9300*/  @!P0 EXIT ;  /* 0x000000000000894d */ /* 0x000fea0003800000 */
[----:B------:R-:W-:Y:S05]  /*9310*/  BRA `(.L_x_155) ;  /* 0x0000000000287947 */ /* 0x000fea0003800000 */
.L_x_156:
[----:B------:R-:W-:Y:S01]  /*9320*/  ISETP.NE.AND P0, PT, R55, RZ, PT ;  /* 0x000000ff3700720c */ /* 0x000fe20003f05270 */
[----:B------:R-:W-:-:S12]  /*9330*/  BSSY.RECONVERGENT B0, `(.L_x_155) ;  /* 0x0000008000007945 */ /* 0x000fd80003800200 */
[----:B------:R-:W-:Y:S05]  /*9340*/  @P0 BRA `(.L_x_157) ;  /* 0x0000000000100947 */ /* 0x000fea0003800000 */
[----:B------:R-:W-:-:S04]  /*9350*/  ISETP.NE.U32.AND P0, PT, RZ, UR4, PT ;  /* 0x00000004ff007c0c */ /* 0x000fc8000bf05070 */
[----:B------:R-:W-:-:S13]  /*9360*/  ISETP.NE.AND.EX P0, PT, RZ, UR5, PT, P0 ;  /* 0x00000005ff007c0c */ /* 0x000fda000bf05300 */
[----:B------:R-:W-:Y:S05]  /*9370*/  @!P0 EXIT ;  /* 0x000000000000894d */ /* 0x000fea0003800000 */
[----:B------:R-:W-:Y:S05]  /*9380*/  BRA `(.L_x_158) ;  /* 0x0000000000087947 */ /* 0x000fea0003800000 */
.L_x_157:
[----:B------:R-:W-:-:S13]  /*9390*/  FSETP.NEU.AND P0, PT, R27, RZ, PT ;  /* 0x000000ff1b00720b */ /* 0x000fda0003f0d000 */
[----:B------:R-:W-:Y:S05]  /*93a0*/  @!P0 EXIT ;  /* 0x000000000000894d */ /* 0x000fea0003800000 */
.L_x_158:
[----:B------:R-:W-:Y:S05]  /*93b0*/  BSYNC.RECONVERGENT B0 ;  /* 0x0000000000007941 */ /* 0x000fea0003800200 */
.L_x_155:
[----:B------:R-:W-:Y:S01]  /*93c0*/  ULEA UR6, UR46, UR43, 0x3 ;  /* 0x0000002b2e067291 */ /* 0x000fe2000f8e18ff */
[----:B------:R-:W-:-:S04]  /*93d0*/  DEPBAR.LE SB0, 0x0 ;  /* 0x000080000000791a */ /* 0x000fc80000000000 */
[----:B------:R-:W-:-:S04]  /*93e0*/  UIADD3 UR6, UPT, UPT, UR6, 0xf0, URZ ;  /* 0x000000f006067890 */ /* 0x000fc8000fffe0ff */
[----:B------:R-:W-:-:S09]  /*93f0*/  UPRMT UR6, UR47, 0x654, UR6 ;  /* 0x000006542f067896 */ /* 0x000fd20008000006 */
[----:B------:R-:W-:Y:S01]  /*9400*/  SYNCS.ARRIVE.TRANS64.RED.A1T0 RZ, [UR6], RZ ;  /* 0x000000ffffff79a7 */ /* 0x000fe20008100406 */
[----:B------:R-:W-:Y:S05]  /*9410*/  EXIT ;  /* 0x000000000000794d */ /* 0x000fea0003800000 */
.L_x_25:
[----:B--2---:R2:W3:Y:S02]  /*9420*/  SYNCS.PHASECHK.TRANS64.TRYWAIT P0, [R0+URZ+0x190], R2 ;  /* 0x00019002000075a7 */ /* 0x0044e400080011ff */
[----:B---3--:R-:W-:Y:S05]  /*9430*/  @!P0 NANOSLEEP.SYNCS 0x989680 ;  /* 0x009896800000895d */ /* 0x008fea0003900000 */
[----:B------:R-:W3:Y:S02]  /*9440*/  @!P0 SYNCS.PHASECHK.TRANS64 P0, [R0+URZ+0x190], R2 ;  /* 0x00019002000085a7 */ /* 0x000ee400080010ff */
[----:B---3--:R-:W-:Y:S05]  /*9450*/  @!P0 BRA `(.L_x_25) ;  /* 0xfffffffc00f08947 */ /* 0x008fea000383ffff */
[----:B------:R-:W-:Y:S05]  /*9460*/  BRA `(.L_x_159) ;  /* 0xffffff8400d87947 */ /* 0x000fea000383ffff */
.L_x_28:
[----:B-1----:R-:W-:-:S07]  /*9470*/  MOV R0, UR33 ;  /* 0x0000002100007c02 */ /* 0x002fce0008000f00 */
.L_x_160:
[----:B-1----:R1:W2:Y:S02]  /*9480*/  SYNCS.PHASECHK.TRANS64.TRYWAIT P0, [R0+URZ+0x68], R3 ;  /* 0x00006803000075a7 */ /* 0x0022a400080011ff */
[----:B--2---:R-:W-:Y:S05]  /*9490*/  @!P0 NANOSLEEP.SYNCS 0x989680 ;  /* 0x009896800000895d */ /* 0x004fea0003900000 */
[----:B------:R-:W2:Y:S02]  /*94a0*/  @!P0 SYNCS.PHASECHK.TRANS64 P0, [R0+URZ+0x68], R3 ;  /* 0x00006803000085a7 */ /* 0x000ea400080010ff */
[----:B--2---:R-:W-:Y:S05]  /*94b0*/  @!P0 BRA `(.L_x_160) ;  /* 0xfffffffc00f08947 */ /* 0x004fea000383ffff */
[----:B------:R-:W-:Y:S05]  /*94c0*/  BRA `(.L_x_27) ;  /* 0xffffff8800307947 */ /* 0x000fea000383ffff */
.L_x_35:
[----:B-1----:R-:W-:-:S07]  /*94d0*/  MOV R0, UR17 ;  /* 0x0000001100007c02 */ /* 0x002fce0008000f00 */
.L_x_161:
[----:B-1----:R1:W2:Y:S02]  /*94e0*/  SYNCS.PHASECHK.TRANS64.TRYWAIT P0, [R0+URZ+0x68], R3 ;  /* 0x00006803000075a7 */ /* 0x0022a400080011ff */
[----:B--2---:R-:W-:Y:S05]  /*94f0*/  @!P0 NANOSLEEP.SYNCS 0x989680 ;  /* 0x009896800000895d */ /* 0x004fea0003900000 */
[----:B------:R-:W2:Y:S02]  /*9500*/  @!P0 SYNCS.PHASECHK.TRANS64 P0, [R0+URZ+0x68], R3 ;  /* 0x00006803000085a7 */ /* 0x000ea400080010ff */
[----:B--2---:R-:W-:Y:S05]  /*9510*/  @!P0 BRA `(.L_x_161) ;  /* 0xfffffffc00f08947 */ /* 0x004fea000383ffff */
[----:B------:R-:W-:Y:S05]  /*9520*/  BRA `(.L_x_34) ;  /* 0xffffff8800f07947 */ /* 0x000fea000383ffff */
.L_x_40:
[----:B-1----:R1:W2:Y:S02]  /*9530*/  SYNCS.PHASECHK.TRANS64.TRYWAIT P0, [R3+URZ+0x120], R0 ;  /* 0x00012000030075a7 */ /* 0x0022a400080011ff */
[----:B--2---:R-:W-:Y:S05]  /*9540*/  @!P0 NANOSLEEP.SYNCS 0x989680 ;  /* 0x009896800000895d */ /* 0x004fea0003900000 */
[----:B------:R-:W2:Y:S02]  /*9550*/  @!P0 SYNCS.PHASECHK.TRANS64 P0, [R3+URZ+0x120], R0 ;  /* 0x00012000030085a7 */ /* 0x000ea400080010ff */
[----:B--2---:R-:W-:Y:S05]  /*9560*/  @!P0 BRA `(.L_x_40) ;  /* 0xfffffffc00f08947 */ /* 0x004fea000383ffff */
[----:B------:R-:W-:Y:S05]  /*9570*/  BRA `(.L_x_162) ;  /* 0xffffff8c00987947 */ /* 0x000fea000383ffff */
.L_x_44:
[----:B------:R-:W-:-:S07]  /*9580*/  MOV R0, UR4 ;  /* 0x0000000400007c02 */ /* 0x000fce0008000f00 */
.L_x_163:
[----:B-1----:R1:W2:Y:S02]  /*9590*/  SYNCS.PHASECHK.TRANS64.TRYWAIT P0, [R0+URZ], R2 ;  /* 0x00000002000075a7 */ /* 0x0022a400080011ff */
[----:B--2---:R-:W-:Y:S05]  /*95a0*/  @!P0 NANOSLEEP.SYNCS 0x989680 ;  /* 0x009896800000895d */ /* 0x004fea0003900000 */
[----:B------:R-:W2:Y:S02]  /*95b0*/  @!P0 SYNCS.PHASECHK.TRANS64 P0, [R0+URZ], R2 ;  /* 0x00000002000085a7 */ /* 0x000ea400080010ff */
[----:B--2---:R-:W-:Y:S05]  /*95c0*/  @!P0 BRA `(.L_x_163) ;  /* 0xfffffffc00f08947 */ /* 0x004fea000383ffff */
[----:B------:R-:W-:Y:S05]  /*95d0*/  BRA `(.L_x_164) ;  /* 0xffffff9400407947 */ /* 0x000fea000383ffff */
.L_x_45:
[----:B------:R-:W-:-:S07]  /*95e0*/  MOV R0, UR5 ;  /* 0x0000000500007c02 */ /* 0x000fce0008000f00 */
.L_x_165:
[----:B-1----:R1:W2:Y:S02]  /*95f0*/  SYNCS.PHASECHK.TRANS64.TRYWAIT P0, [R0+URZ], R3 ;  /* 0x00000003000075a7 */ /* 0x0022a400080011ff */
[----:B--2---:R-:W-:Y:S05]  /*9600*/  @!P0 NANOSLEEP.SYNCS 0x989680 ;  /* 0x009896800000895d */ /* 0x004fea0003900000 */
[----:B------:R-:W2:Y:S02]  /*9610*/  @!P0 SYNCS.PHASECHK.TRANS64 P0, [R0+URZ], R3 ;  /* 0x00000003000085a7 */ /* 0x000ea400080010ff */
[----:B--2---:R-:W-:Y:S05]  /*9620*/  @!P0 BRA `(.L_x_165) ;  /* 0xfffffffc00f08947 */ /* 0x004fea000383ffff */
[----:B------:R-:W-:Y:S05]  /*9630*/  BRA `(.L_x_166) ;  /* 0xffffff94004c7947 */ /* 0x000fea000383ffff */
.L_x_46:
[----:B------:R-:W-:-:S07]  /*9640*/  MOV R0, UR5 ;  /* 0x0000000500007c02 */ /* 0x000fce0008000f00 */
.L_x_167:
[----:B-1----:R1:W2:Y:S02]  /*9650*/  SYNCS.PHASECHK.TRANS64.TRYWAIT P0, [R0+URZ], R3 ;  /* 0x00000003000075a7 */ /* 0x0022a400080011ff */
[----:B--2---:R-:W-:Y:S05]  /*9660*/  @!P0 NANOSLEEP.SYNCS 0x989680 ;  /* 0x009896800000895d */ /* 0x004fea0003900000 */
[----:B------:R-:W2:Y:S02]  /*9670*/  @!P0 SYNCS.PHASECHK.TRANS64 P0, [R0+URZ], R3 ;  /* 0x00000003000085a7 */ /* 0x000ea400080010ff */
[----:B--2---:R-:W-:Y:S05]  /*9680*/  @!P0 BRA `(.L_x_167) ;  /* 0xfffffffc00f08947 */ /* 0x004fea000383ffff */
[----:B------:R-:W-:Y:S05]  /*9690*/  BRA `(.L_x_168) ;  /* 0xffffff9400587947 */ /* 0x000fea000383ffff */
.L_x_47:
[----:B------:R-:W-:-:S07]  /*96a0*/  MOV R0, UR5 ;  /* 0x0000000500007c02 */ /* 0x000fce0008000f00 */
.L_x_169:
[----:B-1----:R1:W2:Y:S02]  /*96b0*/  SYNCS.PHASECHK.TRANS64.TRYWAIT P0, [R0+URZ], R3 ;  /* 0x00000003000075a7 */ /* 0x0022a400080011ff */
[----:B--2---:R-:W-:Y:S05]  /*96c0*/  @!P0 NANOSLEEP.SYNCS 0x989680 ;  /* 0x009896800000895d */ /* 0x004fea0003900000 */
[----:B------:R-:W2:Y:S02]  /*96d0*/  @!P0 SYNCS.PHASECHK.TRANS64 P0, [R0+URZ], R3 ;  /* 0x00000003000085a7 */ /* 0x000ea400080010ff */
[----:B--2---:R-:W-:Y:S05]  /*96e0*/  @!P0 BRA `(.L_x_169) ;  /* 0xfffffffc00f08947 */ /* 0x004fea000383ffff */
[----:B------:R-:W-:Y:S05]  /*96f0*/  BRA `(.L_x_170) ;  /* 0xffffff9400647947 */ /* 0x000fea000383ffff */
.L_x_48:
[----:B------:R-:W-:-:S07]  /*9700*/  MOV R0, UR5 ;  /* 0x0000000500007c02 */ /* 0x000fce0008000f00 */
.L_x_171:
[----:B-1----:R1:W2:Y:S02]  /*9710*/  SYNCS.PHASECHK.TRANS64.TRYWAIT P0, [R0+URZ], R3 ;  /* 0x00000003000075a7 */ /* 0x0022a400080011ff */
[----:B--2---:R-:W-:Y:S05]  /*9720*/  @!P0 NANOSLEEP.SYNCS 0x989680 ;  /* 0x009896800000895d */ /* 0x004fea0003900000 */
[----:B------:R-:W2:Y:S02]  /*9730*/  @!P0 SYNCS.PHASECHK.TRANS64 P0, [R0+URZ], R3 ;  /* 0x00000003000085a7 */ /* 0x000ea400080010ff */
[----:B--2---:R-:W-:Y:S05]  /*9740*/  @!P0 BRA `(.L_x_171) ;  /* 0xfffffffc00f08947 */ /* 0x004fea000383ffff */
[----:B------:R-:W-:Y:S05]  /*9750*/  BRA `(.L_x_172) ;  /* 0xffffff9400707947 */ /* 0x000fea000383ffff */
.L_x_49:
[----:B------:R-:W-:-:S07]  /*9760*/  MOV R0, UR5 ;  /* 0x0000000500007c02 */ /* 0x000fce0008000f00 */
.L_x_173:
[----:B-1----:R1:W2:Y:S02]  /*9770*/  SYNCS.PHASECHK.TRANS64.TRYWAIT P0, [R0+URZ], R3 ;  /* 0x00000003000075a7 */ /* 0x0022a400080011ff */
[----:B--2---:R-:W-:Y:S05]  /*9780*/  @!P0 NANOSLEEP.SYNCS 0x989680 ;  /* 0x009896800000895d */ /* 0x004fea0003900000 */
[----:B------:R-:W2:Y:S02]  /*9790*/  @!P0 SYNCS.PHASECHK.TRANS64 P0, [R0+URZ], R3 ;  /* 0x00000003000085a7 */ /* 0x000ea400080010ff */
[----:B--2---:R-:W-:Y:S05]  /*97a0*/  @!P0 BRA `(.L_x_173) ;  /* 0xfffffffc00f08947 */ /* 0x004fea000383ffff */
[----:B------:R-:W-:Y:S05]  /*97b0*/  BRA `(.L_x_174) ;  /* 0xffffff94007c7947 */ /* 0x000fea000383ffff */
.L_x_50:
[----:B------:R-:W-:-:S07]  /*97c0*/  MOV R0, UR5 ;  /* 0x0000000500007c02 */ /* 0x000fce0008000f00 */
.L_x_175:
[----:B-1----:R1:W2:Y:S02]  /*97d0*/  SYNCS.PHASECHK.TRANS64.TRYWAIT P0, [R0+URZ], R3 ;  /* 0x00000003000075a7 */ /* 0x0022a400080011ff */
[----:B--2---:R-:W-:Y:S05]  /*97e0*/  @!P0 NANOSLEEP.SYNCS 0x989680 ;  /* 0x009896800000895d */ /* 0x004fea0003900000 */
[----:B------:R-:W2:Y:S02]  /*97f0*/  @!P0 SYNCS.PHASECHK.TRANS64 P0, [R0+URZ], R3 ;  /* 0x00000003000085a7 */ /* 0x000ea400080010ff */
[----:B--2---:R-:W-:Y:S05]  /*9800*/  @!P0 BRA `(.L_x_175) ;  /* 0xfffffffc00f08947 */ /* 0x004fea000383ffff */
[----:B------:R-:W-:Y:S05]  /*9810*/  BRA `(.L_x_176) ;  /* 0xffffff9400887947 */ /* 0x000fea000383ffff */
.L_x_51:
[----:B------:R-:W-:-:S07]  /*9820*/  MOV R0, UR5 ;  /* 0x0000000500007c02 */ /* 0x000fce0008000f00 */
.L_x_177:
[----:B-1----:R1:W2:Y:S02]  /*9830*/  SYNCS.PHASECHK.TRANS64.TRYWAIT P0, [R0+URZ], R3 ;  /* 0x00000003000075a7 */ /* 0x0022a400080011ff */
[----:B--2---:R-:W-:Y:S05]  /*9840*/  @!P0 NANOSLEEP.SYNCS 0x989680 ;  /* 0x009896800000895d */ /* 0x004fea0003900000 */
[----:B------:R-:W2:Y:S02]  /*9850*/  @!P0 SYNCS.PHASECHK.TRANS64 P0, [R0+URZ], R3 ;  /* 0x00000003000085a7 */ /* 0x000ea400080010ff */
[----:B--2---:R-:W-:Y:S05]  /*9860*/  @!P0 BRA `(.L_x_177) ;  /* 0xfffffffc00f08947 */ /* 0x004fea000383ffff */
[----:B------:R-:W-:Y:S05]  /*9870*/  BRA `(.L_x_178) ;  /* 0xffffff9400947947 */ /* 0x000fea000383ffff */
.L_x_52:
[----:B------:R-:W-:-:S07]  /*9880*/  MOV R0, UR5 ;  /* 0x0000000500007c02 */ /* 0x000fce0008000f00 */
.L_x_179:
[----:B-1----:R1:W2:Y:S02]  /*9890*/  SYNCS.PHASECHK.TRANS64.TRYWAIT P0, [R0+URZ], R3 ;  /* 0x00000003000075a7 */ /* 0x0022a400080011ff */
[----:B--2---:R-:W-:Y:S05]  /*98a0*/  @!P0 NANOSLEEP.SYNCS 0x989680 ;  /* 0x009896800000895d */ /* 0x004fea0003900000 */
[----:B------:R-:W2:Y:S02]  /*98b0*/  @!P0 SYNCS.PHASECHK.TRANS64 P0, [R0+URZ], R3 ;  /* 0x00000003000085a7 */ /* 0x000ea400080010ff */
[----:B--2---:R-:W-:Y:S05]  /*98c0*/  @!P0 BRA `(.L_x_179) ;  /* 0xfffffffc00f08947 */ /* 0x004fea000383ffff */
[----:B------:R-:W-:Y:S05]  /*98d0*/  BRA `(.L_x_180) ;  /* 0xffffff9400a07947 */ /* 0x000fea000383ffff */
.L_x_53:
[----:B------:R-:W-:-:S07]  /*98e0*/  MOV R0, UR5 ;  /* 0x0000000500007c02 */ /* 0x000fce0008000f00 */
.L_x_181:
[----:B-1----:R1:W2:Y:S02]  /*98f0*/  SYNCS.PHASECHK.TRANS64.TRYWAIT P0, [R0+URZ], R3 ;  /* 0x00000003000075a7 */ /* 0x0022a400080011ff */
[----:B--2---:R-:W-:Y:S05]  /*9900*/  @!P0 NANOSLEEP.SYNCS 0x989680 ;  /* 0x009896800000895d */ /* 0x004fea0003900000 */
[----:B------:R-:W2:Y:S02]  /*9910*/  @!P0 SYNCS.PHASECHK.TRANS64 P0, [R0+URZ], R3 ;  /* 0x00000003000085a7 */ /* 0x000ea400080010ff */
[----:B--2---:R-:W-:Y:S05]  /*9920*/  @!P0 BRA `(.L_x_181) ;  /* 0xfffffffc00f08947 */ /* 0x004fea000383ffff */
[----:B------:R-:W-:Y:S05]  /*9930*/  BRA `(.L_x_182) ;  /* 0xffffff9400ac7947 */ /* 0x000fea000383ffff */
.L_x_54:
[----:B------:R-:W-:-:S07]  /*9940*/  MOV R0, UR5 ;  /* 0x0000000500007c02 */ /* 0x000fce0008000f00 */
.L_x_183:
[----:B-1----:R1:W2:Y:S02]  /*9950*/  SYNCS.PHASECHK.TRANS64.TRYWAIT P0, [R0+URZ], R3 ;  /* 0x00000003000075a7 */ /* 0x0022a400080011ff */
[----:B--2---:R-:W-:Y:S05]  /*9960*/  @!P0 NANOSLEEP.SYNCS 0x989680 ;  /* 0x009896800000895d */ /* 0x004fea0003900000 */
[----:B------:R-:W2:Y:S02]  /*9970*/  @!P0 SYNCS.PHASECHK.TRANS64 P0, [R0+URZ], R3 ;  /* 0x00000003000085a7 */ /* 0x000ea400080010ff */
[----:B--2---:R-:W-:Y:S05]  /*9980*/  @!P0 BRA `(.L_x_183) ;  /* 0xfffffffc00f08947 */ /* 0x004fea000383ffff */
[----:B------:R-:W-:Y:S05]  /*9990*/  BRA `(.L_x_184) ;  /* 0xffffff9400b87947 */ /* 0x000fea000383ffff */
.L_x_55:
[----:B------:R-:W-:-:S07]  /*99a0*/  MOV R0, UR5 ;  /* 0x0000000500007c02 */ /* 0x000fce0008000f00 */
.L_x_185:
[----:B-1----:R1:W2:Y:S02]  /*99b0*/  SYNCS.PHASECHK.TRANS64.TRYWAIT P0, [R0+URZ], R3 ;  /* 0x00000003000075a7 */ /* 0x0022a400080011ff */
[----:B--2---:R-:W-:Y:S05]  /*99c0*/  @!P0 NANOSLEEP.SYNCS 0x989680 ;  /* 0x009896800000895d */ /* 0x004fea0003900000 */
[----:B------:R-:W2:Y:S02]  /*99d0*/  @!P0 SYNCS.PHASECHK.TRANS64 P0, [R0+URZ], R3 ;  /* 0x00000003000085a7 */ /* 0x000ea400080010ff */
[----:B--2---:R-:W-:Y:S05]  /*99e0*/  @!P0 BRA `(.L_x_185) ;  /* 0xfffffffc00f08947 */ /* 0x004fea000383ffff */
[----:B------:R-:W-:Y:S05]  /*99f0*/  BRA `(.L_x_186) ;  /* 0xffffff9400c47947 */ /* 0x000fea000383ffff */
.L_x_58:
[----:B--2---:R2:W3:Y:S02]  /*9a00*/  SYNCS.PHASECHK.TRANS64.TRYWAIT P0, [R2+URZ+0x180], R4 ;  /* 0x00018004020075a7 */ /* 0x0044e400080011ff */
[----:B---3--:R-:W-:Y:S05]  /*9a10*/  @!P0 NANOSLEEP.SYNCS 0x989680 ;  /* 0x009896800000895d */ /* 0x008fea0003900000 */
[----:B------:R-:W3:Y:S02]  /*9a20*/  @!P0 SYNCS.PHASECHK.TRANS64 P0, [R2+URZ+0x180], R4 ;  /* 0x00018004020085a7 */ /* 0x000ee400080010ff */
[----:B---3--:R-:W-:Y:S05]  /*9a30*/  @!P0 BRA `(.L_x_58) ;  /* 0xfffffffc00f08947 */ /* 0x008fea000383ffff */
[----:B------:R-:W-:Y:S05]  /*9a40*/  BRA `(.L_x_187) ;  /* 0xffffff9800207947 */ /* 0x000fea000383ffff */
.L_x_59:
[----:B------:R-:W-:-:S07]  /*9a50*/  MOV R2, UR4 ;  /* 0x0000000400027c02 */ /* 0x000fce0008000f00 */
.L_x_188:
[----:B--2---:R2:W3:Y:S02]  /*9a60*/  SYNCS.PHASECHK.TRANS64.TRYWAIT P0, [R2+URZ+0x130], R5 ;  /* 0x00013005020075a7 */ /* 0x0044e400080011ff */
[----:B---3--:R-:W-:Y:S05]  /*9a70*/  @!P0 NANOSLEEP.SYNCS 0x989680 ;  /* 0x009896800000895d */ /* 0x008fea0003900000 */
[----:B------:R-:W3:Y:S02]  /*9a80*/  @!P0 SYNCS.PHASECHK.TRANS64 P0, [R2+URZ+0x130], R5 ;  /* 0x00013005020085a7 */ /* 0x000ee400080010ff */
[----:B---3--:R-:W-:Y:S05]  /*9a90*/  @!P0 BRA `(.L_x_188) ;  /* 0xfffffffc00f08947 */ /* 0x008fea000383ffff */
[----:B------:R-:W-:Y:S05]  /*9aa0*/  BRA `(.L_x_189) ;  /* 0xffffff9800307947 */ /* 0x000fea000383ffff */
.L_x_60:
[----:B--2---:R2:W3:Y:S02]  /*9ab0*/  SYNCS.PHASECHK.TRANS64.TRYWAIT P1, [R2+URZ+0x120], R4 ;  /* 0x00012004020075a7 */ /* 0x0044e400080211ff */
[----:B---3--:R-:W-:Y:S05]  /*9ac0*/  @!P1 NANOSLEEP.SYNCS 0x989680 ;  /* 0x009896800000995d */ /* 0x008fea0003900000 */
[----:B------:R-:W3:Y:S02]  /*9ad0*/  @!P1 SYNCS.PHASECHK.TRANS64 P1, [R2+URZ+0x120], R4 ;  /* 0x00012004020095a7 */ /* 0x000ee400080210ff */
[----:B---3--:R-:W-:Y:S05]  /*9ae0*/  @!P1 BRA `(.L_x_60) ;  /* 0xfffffffc00f09947 */ /* 0x008fea000383ffff */
[----:B------:R-:W-:Y:S05]  /*9af0*/  BRA `(.L_x_190) ;  /* 0xffffff9800607947 */ /* 0x000fea000383ffff */
.L_x_63:
[----:B------:R-:W-:-:S07]  /*9b00*/  MOV R0, UR4 ;  /* 0x0000000400007c02 */ /* 0x000fce0008000f00 */
.L_x_191:
[----:B--2---:R2:W3:Y:S02]  /*9b10*/  SYNCS.PHASECHK.TRANS64.TRYWAIT P0, [R0+URZ+0x130], R2 ;  /* 0x00013002000075a7 */ /* 0x0044e400080011ff */
[----:B---3--:R-:W-:Y:S05]  /*9b20*/  @!P0 NANOSLEEP.SYNCS 0x989680 ;  /* 0x009896800000895d */ /* 0x008fea0003900000 */
[----:B------:R-:W3:Y:S02]  /*9b30*/  @!P0 SYNCS.PHASECHK.TRANS64 P0, [R0+URZ+0x130], R2 ;  /* 0x00013002000085a7 */ /* 0x000ee400080010ff */
[----:B---3--:R-:W-:Y:S05]  /*9b40*/  @!P0 BRA `(.L_x_191) ;  /* 0xfffffffc00f08947 */ /* 0x008fea000383ffff */
[----:B------:R-:W-:Y:S05]  /*9b50*/  BRA `(.L_x_62) ;  /* 0xffffff9800b47947 */ /* 0x000fea000383ffff */
.L_x_72:
[----:B--2---:R-:W-:-:S04]  /*9b60*/  MOV R5, UR5 ;  /* 0x0000000500057c02 */ /* 0x004fc80008000f00 */
[----:B------:R2:W3:Y:S03]  /*9b70*/  SYNCS.PHASECHK.TRANS64.TRYWAIT P0, [R5+URZ+0x8], R6 ;  /* 0x00000806050075a7 */ /* 0x0004e600080011ff */
[----:B---3--:R-:W-:Y:S05]  /*9b80*/  @!P0 NANOSLEEP.SYNCS 0x989680 ;  /* 0x009896800000895d */ /* 0x008fea0003900000 */
[----:B------:R-:W3:Y:S02]  /*9b90*/  @!P0 SYNCS.PHASECHK.TRANS64 P0, [R5+URZ+0x8], R6 ;  /* 0x00000806050085a7 */ /* 0x000ee400080010ff */
[----:B---3--:R-:W-:Y:S05]  /*9ba0*/  @!P0 BRA `(.L_x_72) ;  /* 0xfffffffc00ec8947 */ /* 0x008fea000383ffff */
[----:B------:R-:W-:Y:S05]  /*9bb0*/  BRA `(.L_x_71) ;  /* 0xffffff9c00687947 */ /* 0x000fea000383ffff */
.L_x_74:
[----:B------:R-:W-:Y:S01]  /*9bc0*/  BSSY B0, `(.L_x_192) ;  /* 0x0000006000007945 */ /* 0x000fe20003800000 */
[----:B------:R-:W-:-:S07]  /*9bd0*/  MOV R15, 0xffffffff ;  /* 0xffffffff000f7802 */ /* 0x000fce0000000f00 */
[----:B-12--5:R-:W-:Y:S05]  /*9be0*/  WARPSYNC.COLLECTIVE R15, `(.L_x_193) ;  /* 0x000000000f0c7348 */ /* 0x026fea0003c00000 */
[----:B------:R-:W-:Y:S02]  /*9bf0*/  ELECT P6, UR79, PT ;  /* 0x00000000004f782f */ /* 0x000fe400038c0000 */
[----:B------:R-:W-:Y:S01]  /*9c00*/  MOV R14, UR79 ;  /* 0x0000004f000e7c02 */ /* 0x000fe20008000f00 */
[----:B-12--5:R-:W-:Y:S10]  /*9c10*/  ENDCOLLECTIVE ;  /* 0x000000000000791b */ /* 0x026ff40003800000 */
.L_x_193:
[----:B------:R-:W-:Y:S05]  /*9c20*/  BSYNC B0 ;  /* 0x0000000000007941 */ /* 0x000fea0003800000 */
.L_x_192:
[----:B------:R-:W-:Y:S05]  /*9c30*/  BRA `(.L_x_194) ;  /* 0xffffff9c00987947 */ /* 0x000fea000383ffff */
.L_x_76:
[----:B--2---:R-:W-:-:S04]  /*9c40*/  MOV R0, UR5 ;  /* 0x0000000500007c02 */ /* 0x004fc80008000f00 */
[----:B------:R2:W3:Y:S03]  /*9c50*/  SYNCS.PHASECHK.TRANS64.TRYWAIT P0, [R0+URZ+0x8], R4 ;  /* 0x00000804000075a7 */ /* 0x0004e600080011ff */
[----:B---3--:R-:W-:Y:S05]  /*9c60*/  @!P0 NANOSLEEP.SYNCS 0x989680 ;  /* 0x009896800000895d */ /* 0x008fea0003900000 */
[----:B------:R-:W3:Y:S02]  /*9c70*/  @!P0 SYNCS.PHASECHK.TRANS64 P0, [R0+URZ+0x8], R4 ;  /* 0x00000804000085a7 */ /* 0x000ee400080010ff */
[----:B---3--:R-:W-:Y:S05]  /*9c80*/  @!P0 BRA `(.L_x_76) ;  /* 0xfffffffc00ec8947 */ /* 0x008fea000383ffff */
[----:B------:R-:W-:Y:S05]  /*9c90*/  BRA `(.L_x_75) ;  /* 0xffffff9c009c7947 */ /* 0x000fea000383ffff */
.L_x_77:
[----:B-1----:R1:W2:Y:S02]  /*9ca0*/  SYNCS.PHASECHK.TRANS64.TRYWAIT P0, [R0+URZ+0x120], R4 ;  /* 0x00012004000075a7 */ /* 0x0022a400080011ff */
[----:B--2---:R-:W-:Y:S05]  /*9cb0*/  @!P0 NANOSLEEP.SYNCS 0x989680 ;  /* 0x009896800000895d */ /* 0x004fea0003900000 */
[----:B------:R-:W2:Y:S02]  /*9cc0*/  @!P0 SYNCS.PHASECHK.TRANS64 P0, [R0+URZ+0x120], R4 ;  /* 0x00012004000085a7 */ /* 0x000ea400080010ff */
[----:B--2---:R-:W-:Y:S05]  /*9cd0*/  @!P0 BRA `(.L_x_77) ;  /* 0xfffffffc00f08947 */ /* 0x004fea000383ffff */
[----:B------:R-:W-:Y:S05]  /*9ce0*/  BRA `(.L_x_195) ;  /* 0xffffffa000887947 */ /* 0x000fea000383ffff */
.L_x_79:
[----:B------:R-:W-:-:S07]  /*9cf0*/  MOV R0, UR31 ;  /* 0x0000001f00007c02 */ /* 0x000fce0008000f00 */
.L_x_196:
[----:B-1----:R1:W2:Y:S02]  /*9d00*/  SYNCS.PHASECHK.TRANS64.TRYWAIT P0, [R0+URZ+0x160], R4 ;  /* 0x00016004000075a7 */ /* 0x0022a400080011ff */
[----:B--2---:R-:W-:Y:S05]  /*9d10*/  @!P0 NANOSLEEP.SYNCS 0x989680 ;  /* 0x009896800000895d */ /* 0x004fea0003900000 */
[----:B------:R-:W2:Y:S02]  /*9d20*/  @!P0 SYNCS.PHASECHK.TRANS64 P0, [R0+URZ+0x160], R4 ;  /* 0x00016004000085a7 */ /* 0x000ea400080010ff */
[----:B--2---:R-:W-:Y:S05]  /*9d30*/  @!P0 BRA `(.L_x_196) ;  /* 0xfffffffc00f08947 */ /* 0x004fea000383ffff */
[----:B------:R-:W-:Y:S05]  /*9d40*/  BRA `(.L_x_197) ;  /* 0xffffffa000d47947 */ /* 0x000fea000383ffff */
.L_x_82:
[----:B------:R-:W-:Y:S07]  /*9d50*/  MOV R0, UR5 ;  /* 0x0000000500007c02 */ /* 0x000fee0008000f00 */
.L_x_198:
[----:B-1----:R1:W2:Y:S02]  /*9d60*/  SYNCS.PHASECHK.TRANS64.TRYWAIT P0, [R0+URZ], R4 ;  /* 0x00000004000075a7 */ /* 0x0022a400080011ff */
[----:B--2---:R-:W-:Y:S05]  /*9d70*/  @!P0 NANOSLEEP.SYNCS 0x989680 ;  /* 0x009896800000895d */ /* 0x004fea0003900000 */
[----:B------:R-:W2:Y:S02]  /*9d80*/  @!P0 SYNCS.PHASECHK.TRANS64 P0, [R0+URZ], R4 ;  /* 0x00000004000085a7 */ /* 0x000ea400080010ff */
[----:B--2---:R-:W-:Y:S05]  /*9d90*/  @!P0 BRA `(.L_x_198) ;  /* 0xfffffffc00f08947 */ /* 0x004fea000383ffff */
[----:B------:R-:W-:Y:S05]  /*9da0*/  BRA `(.L_x_81) ;  /* 0xffffffa000e87947 */ /* 0x000fea000383ffff */
.L_x_86:
[----:B-1----:R-:W-:-:S07]  /*9db0*/  MOV R0, UR4 ;  /* 0x0000000400007c02 */ /* 0x002fce0008000f00 */
.L_x_199:
[----:B-1----:R1:W2:Y:S02]  /*9dc0*/  SYNCS.PHASECHK.TRANS64.TRYWAIT P0, [R0+URZ], R2 ;  /* 0x00000002000075a7 */ /* 0x0022a400080011ff */
[----:B--2---:R-:W-:Y:S05]  /*9dd0*/  @!P0 NANOSLEEP.SYNCS 0x989680 ;  /* 0x009896800000895d */ /* 0x004fea0003900000 */
[----:B------:R-:W2:Y:S02]  /*9de0*/  @!P0 SYNCS.PHASECHK.TRANS64 P0, [R0+URZ], R2 ;  /* 0x00000002000085a7 */ /* 0x000ea400080010ff */
[----:B--2---:R-:W-:Y:S05]  /*9df0*/  @!P0 BRA `(.L_x_199) ;  /* 0xfffffffc00f08947 */ /* 0x004fea000383ffff */
[----:B------:R-:W-:Y:S05]  /*9e00*/  BRA `(.L_x_200) ;  /* 0xffffffa400dc7947 */ /* 0x000fea000383ffff */
.L_x_87:
[----:B------:R-:W-:-:S07]  /*9e10*/  MOV R0, UR5 ;  /* 0x0000000500007c02 */ /* 0x000fce0008000f00 */
.L_x_201:
[----:B-1----:R1:W2:Y:S02]  /*9e20*/  SYNCS.PHASECHK.TRANS64.TRYWAIT P0, [R0+URZ], R3 ;  /* 0x00000003000075a7 */ /* 0x0022a400080011ff */
[----:B--2---:R-:W-:Y:S05]  /*9e30*/  @!P0 NANOSLEEP.SYNCS 0x989680 ;  /* 0x009896800000895d */ /* 0x004fea0003900000 */
[----:B------:R-:W2:Y:S02]  /*9e40*/  @!P0 SYNCS.PHASECHK.TRANS64 P0, [R0+URZ], R3 ;  /* 0x00000003000085a7 */ /* 0x000ea400080010ff */
[----:B--2---:R-:W-:Y:S05]  /*9e50*/  @!P0 BRA `(.L_x_201) ;  /* 0xfffffffc00f08947 */ /* 0x004fea000383ffff */
[----:B------:R-:W-:Y:S05]  /*9e60*/  BRA `(.L_x_202) ;  /* 0xffffffa400e87947 */ /* 0x000fea000383ffff */
.L_x_88:
[----:B------:R-:W-:-:S07]  /*9e70*/  MOV R0, UR5 ;  /* 0x0000000500007c02 */ /* 0x000fce0008000f00 */
.L_x_203:
[----:B-1----:R1:W2:Y:S02]  /*9e80*/  SYNCS.PHASECHK.TRANS64.TRYWAIT P0, [R0+URZ], R3 ;  /* 0x00000003000075a7 */ /* 0x0022a400080011ff */
[----:B--2---:R-:W-:Y:S05]  /*9e90*/  @!P0 NANOSLEEP.SYNCS 0x989680 ;  /* 0x009896800000895d */ /* 0x004fea0003900000 */
[----:B------:R-:W2:Y:S02]  /*9ea0*/  @!P0 SYNCS.PHASECHK.TRANS64 P0, [R0+URZ], R3 ;  /* 0x00000003000085a7 */ /* 0x000ea400080010ff */
[----:B--2---:R-:W-:Y:S05]  /*9eb0*/  @!P0 BRA `(.L_x_203) ;  /* 0xfffffffc00f08947 */ /* 0x004fea000383ffff */
[----:B------:R-:W-:Y:S05]  /*9ec0*/  BRA `(.L_x_204) ;  /* 0xffffffa400f47947 */ /* 0x000fea000383ffff */
.L_x_91:
[----:B------:R-:W-:-:S07]  /*9ed0*/  MOV R0, UR26 ;  /* 0x0000001a00007c02 */ /* 0x000fce0008000f00 */
.L_x_205:
[----:B-1----:R1:W2:Y:S02]  /*9ee0*/  SYNCS.PHASECHK.TRANS64.TRYWAIT P1, [R0+URZ+0x1a0], R2 ;  /* 0x0001a002000075a7 */ /* 0x0022a400080211ff */
[----:B--2---:R-:W-:Y:S05]  /*9ef0*/  @!P1 NANOSLEEP.SYNCS 0x989680 ;  /* 0x009896800000995d */ /* 0x004fea0003900000 */
[----:B------:R-:W2:Y:S02]  /*9f00*/  @!P1 SYNCS.PHASECHK.TRANS64 P1, [R0+URZ+0x1a0], R2 ;  /* 0x0001a002000095a7 */ /* 0x000ea400080210ff */
[----:B--2---:R-:W-:Y:S05]  /*9f10*/  @!P1 BRA `(.L_x_205) ;  /* 0xfffffffc00f09947 */ /* 0x004fea000383ffff */
[----:B------:R-:W-:Y:S05]  /*9f20*/  BRA `(.L_x_206) ;  /* 0xffffffa800407947 */ /* 0x000fea000383ffff */
.L_x_96:
[----:B---3--:R3:W4:Y:S02]  /*9f30*/  SYNCS.PHASECHK.TRANS64.TRYWAIT P0, [R12+URZ+0x120], R0 ;  /* 0x000120000c0075a7 */ /* 0x00872400080011ff */
[----:B----4-:R-:W-:Y:S05]  /*9f40*/  @!P0 NANOSLEEP.SYNCS 0x989680 ;  /* 0x009896800000895d */ /* 0x010fea0003900000 */
[----:B------:R-:W4:Y:S02]  /*9f50*/  @!P0 SYNCS.PHASECHK.TRANS64 P0, [R12+URZ+0x120], R0 ;  /* 0x000120000c0085a7 */ /* 0x000f2400080010ff */
[----:B----4-:R-:W-:Y:S05]  /*9f60*/  @!P0 BRA `(.L_x_96) ;  /* 0xfffffffc00f08947 */ /* 0x010fea000383ffff */
[----:B------:R-:W-:Y:S05]  /*9f70*/  BRA `(.L_x_207) ;  /* 0xffffffac00687947 */ /* 0x000fea000383ffff */
.L_x_99:
[----:B-1----:R-:W-:Y:S07]  /*9f80*/  MOV R0, UR21 ;  /* 0x0000001500007c02 */ /* 0x002fee0008000f00 */
.L_x_208:
[----:B-1----:R1:W3:Y:S02]  /*9f90*/  SYNCS.PHASECHK.TRANS64.TRYWAIT P2, [R0+URZ+0x118], R6 ;  /* 0x00011806000075a7 */ /* 0x0022e400080411ff */
[----:B---3--:R-:W-:Y:S05]  /*9fa0*/  @!P2 NANOSLEEP.SYNCS 0x989680 ;  /* 0x009896800000a95d */ /* 0x008fea0003900000 */
[----:B------:R-:W3:Y:S02]  /*9fb0*/  @!P2 SYNCS.PHASECHK.TRANS64 P2, [R0+URZ+0x118], R6 ;  /* 0x000118060000a5a7 */ /* 0x000ee400080410ff */
[----:B---3--:R-:W-:Y:S05]  /*9fc0*/  @!P2 BRA `(.L_x_208) ;  /* 0xfffffffc00f0a947 */ /* 0x008fea000383ffff */
[----:B------:R-:W-:Y:S05]  /*9fd0*/  BRA `(.L_x_98) ;  /* 0xffffffb000d07947 */ /* 0x000fea000383ffff */
.L_x_102:
[----:B------:R-:W-:Y:S07]  /*9fe0*/  MOV R0, UR21 ;  /* 0x0000001500007c02 */ /* 0x000fee0008000f00 */
.L_x_209:
[----:B-1----:R1:W3:Y:S02]  /*9ff0*/  SYNCS.PHASECHK.TRANS64.TRYWAIT P0, [R0+URZ+0xf0], R9 ;  /* 0x0000f009000075a7 */ /* 0x0022e400080011ff */
[----:B---3--:R-:W-:Y:S05]  /*a000*/  @!P0 NANOSLEEP.SYNCS 0x989680 ;  /* 0x009896800000895d */ /* 0x008fea0003900000 */
[----:B------:R-:W3:Y:S02]  /*a010*/  @!P0 SYNCS.PHASECHK.TRANS64 P0, [R0+URZ+0xf0], R9 ;  /* 0x0000f009000085a7 */ /* 0x000ee400080010ff */
[----:B---3--:R-:W-:Y:S05]  /*a020*/  @!P0 BRA `(.L_x_209) ;  /* 0xfffffffc00f08947 */ /* 0x008fea000383ffff */
[----:B------:R-:W-:Y:S05]  /*a030*/  BRA `(.L_x_210) ;  /* 0xffffffb4002c7947 */ /* 0x000fea000383ffff */
.L_x_103:
[----:B------:R-:W-:Y:S07]  /*a040*/  MOV R0, UR21 ;  /* 0x0000001500007c02 */ /* 0x000fee0008000f00 */
.L_x_211:
[----:B-1----:R1:W3:Y:S02]  /*a050*/  SYNCS.PHASECHK.TRANS64.TRYWAIT P0, [R0+URZ+0xf8], R9 ;  /* 0x0000f809000075a7 */ /* 0x0022e400080011ff */
[----:B---3--:R-:W-:Y:S05]  /*a060*/  @!P0 NANOSLEEP.SYNCS 0x989680 ;  /* 0x009896800000895d */ /* 0x008fea0003900000 */
[----:B------:R-:W3:Y:S02]  /*a070*/  @!P0 SYNCS.PHASECHK.TRANS64 P0, [R0+URZ+0xf8], R9 ;  /* 0x0000f809000085a7 */ /* 0x000ee400080010ff */
[----:B---3--:R-:W-:Y:S05]  /*a080*/  @!P0 BRA `(.L_x_211) ;  /* 0xfffffffc00f08947 */ /* 0x008fea000383ffff */
[----:B------:R-:W-:Y:S05]  /*a090*/  BRA `(.L_x_212) ;  /* 0xffffffb400887947 */ /* 0x000fea000383ffff */
.L_x_104:
[----:B------:R-:W-:Y:S07]  /*a0a0*/  MOV R0, UR21 ;  /* 0x0000001500007c02 */ /* 0x000fee0008000f00 */
.L_x_213:
[----:B-1----:R1:W3:Y:S02]  /*a0b0*/  SYNCS.PHASECHK.TRANS64.TRYWAIT P0, [R0+URZ+0x100], R9 ;  /* 0x00010009000075a7 */ /* 0x0022e400080011ff */
[----:B---3--:R-:W-:Y:S05]  /*a0c0*/  @!P0 NANOSLEEP.SYNCS 0x989680 ;  /* 0x009896800000895d */ /* 0x008fea0003900000 */
[----:B------:R-:W3:Y:S02]  /*a0d0*/  @!P0 SYNCS.PHASECHK.TRANS64 P0, [R0+URZ+0x100], R9 ;  /* 0x00010009000085a7 */ /* 0x000ee400080010ff */
[----:B---3--:R-:W-:Y:S05]  /*a0e0*/  @!P0 BRA `(.L_x_213) ;  /* 0xfffffffc00f08947 */ /* 0x008fea000383ffff */
[----:B------:R-:W-:Y:S05]  /*a0f0*/  BRA `(.L_x_214) ;  /* 0xffffffb400e47947 */ /* 0x000fea000383ffff */
.L_x_105:
[----:B------:R-:W-:Y:S07]  /*a100*/  MOV R0, UR21 ;  /* 0x0000001500007c02 */ /* 0x000fee0008000f00 */
.L_x_215:
[----:B-1----:R1:W3:Y:S02]  /*a110*/  SYNCS.PHASECHK.TRANS64.TRYWAIT P0, [R0+URZ+0x108], R9 ;  /* 0x00010809000075a7 */ /* 0x0022e400080011ff */
[----:B---3--:R-:W-:Y:S05]  /*a120*/  @!P0 NANOSLEEP.SYNCS 0x989680 ;  /* 0x009896800000895d */ /* 0x008fea0003900000 */
[----:B------:R-:W3:Y:S02]  /*a130*/  @!P0 SYNCS.PHASECHK.TRANS64 P0, [R0+URZ+0x108], R9 ;  /* 0x00010809000085a7 */ /* 0x000ee400080010ff */
[----:B---3--:R-:W-:Y:S05]  /*a140*/  @!P0 BRA `(.L_x_215) ;  /* 0xfffffffc00f08947 */ /* 0x008fea000383ffff */
[----:B------:R-:W-:Y:S05]  /*a150*/  BRA `(.L_x_216) ;  /* 0xffffffb800407947 */ /* 0x000fea000383ffff */
.L_x_107:
[----:B------:R-:W-:-:S07]  /*a160*/  MOV R0, UR21 ;  /* 0x0000001500007c02 */ /* 0x000fce0008000f00 */
.L_x_217:
[----:B-1----:R1:W4:Y:S02]  /*a170*/  SYNCS.PHASECHK.TRANS64.TRYWAIT P0, [R0+URZ+0xf0], R2 ;  /* 0x0000f002000075a7 */ /* 0x00232400080011ff */
[----:B----4-:R-:W-:Y:S05]  /*a180*/  @!P0 NANOSLEEP.SYNCS 0x989680 ;  /* 0x009896800000895d */ /* 0x010fea0003900000 */
[----:B------:R-:W4:Y:S02]  /*a190*/  @!P0 SYNCS.PHASECHK.TRANS64 P0, [R0+URZ+0xf0], R2 ;  /* 0x0000f002000085a7 */ /* 0x000f2400080010ff */
[----:B----4-:R-:W-:Y:S05]  /*a1a0*/  @!P0 BRA `(.L_x_217) ;  /* 0xfffffffc00f08947 */ /* 0x010fea000383ffff */
[----:B------:R-:W-:Y:S05]  /*a1b0*/  BRA `(.L_x_218) ;  /* 0xffffffb800cc7947 */ /* 0x000fea000383ffff */
.L_x_108:
[----:B-1----:R-:W-:-:S07]  /*a1c0*/  MOV R0, UR21 ;  /* 0x0000001500007c02 */ /* 0x002fce0008000f00 */
.L_x_219:
[----:B-1----:R1:W4:Y:S02]  /*a1d0*/  SYNCS.PHASECHK.TRANS64.TRYWAIT P0, [R0+URZ+0xf8], R2 ;  /* 0x0000f802000075a7 */ /* 0x00232400080011ff */
[----:B----4-:R-:W-:Y:S05]  /*a1e0*/  @!P0 NANOSLEEP.SYNCS 0x989680 ;  /* 0x009896800000895d */ /* 0x010fea0003900000 */
[----:B------:R-:W4:Y:S02]  /*a1f0*/  @!P0 SYNCS.PHASECHK.TRANS64 P0, [R0+URZ+0xf8], R2 ;  /* 0x0000f802000085a7 */ /* 0x000f2400080010ff */
[----:B----4-:R-:W-:Y:S05]  /*a200*/  @!P0 BRA `(.L_x_219) ;  /* 0xfffffffc00f08947 */ /* 0x010fea000383ffff */
[----:B------:R-:W-:Y:S05]  /*a210*/  BRA `(.L_x_220) ;  /* 0xffffffb800bc7947 */ /* 0x000fea000383ffff */
.L_x_109:
[----:B-1----:R-:W-:-:S07]  /*a220*/  MOV R0, UR21 ;  /* 0x0000001500007c02 */ /* 0x002fce0008000f00 */
.L_x_221:
[----:B-1----:R1:W4:Y:S02]  /*a230*/  SYNCS.PHASECHK.TRANS64.TRYWAIT P0, [R0+URZ+0x100], R2 ;  /* 0x00010002000075a7 */ /* 0x00232400080011ff */
[----:B----4-:R-:W-:Y:S05]  /*a240*/  @!P0 NANOSLEEP.SYNCS 0x989680 ;  /* 0x009896800000895d */ /* 0x010fea0003900000 */
[----:B------:R-:W4:Y:S02]  /*a250*/  @!P0 SYNCS.PHASECHK.TRANS64 P0, [R0+URZ+0x100], R2 ;  /* 0x00010002000085a7 */ /* 0x000f2400080010ff */
[----:B----4-:R-:W-:Y:S05]  /*a260*/  @!P0 BRA `(.L_x_221) ;  /* 0xfffffffc00f08947 */ /* 0x010fea000383ffff */
[----:B------:R-:W-:Y:S05]  /*a270*/  BRA `(.L_x_222) ;  /* 0xffffffb800ac7947 */ /* 0x000fea000383ffff */
.L_x_111:
[----:B--2---:R2:W3:Y:S02]  /*a280*/  SYNCS.PHASECHK.TRANS64.TRYWAIT P0, [R3+URZ+0x120], R0 ;  /* 0x00012000030075a7 */ /* 0x0044e400080011ff */
[----:B---3--:R-:W-:Y:S05]  /*a290*/  @!P0 NANOSLEEP.SYNCS 0x989680 ;  /* 0x009896800000895d */ /* 0x008fea0003900000 */
[----:B------:R-:W3:Y:S02]  /*a2a0*/  @!P0 SYNCS.PHASECHK.TRANS64 P0, [R3+URZ+0x120], R0 ;  /* 0x00012000030085a7 */ /* 0x000ee400080010ff */
[----:B---3--:R-:W-:Y:S05]  /*a2b0*/  @!P0 BRA `(.L_x_111) ;  /* 0xfffffffc00f08947 */ /* 0x008fea000383ffff */
[----:B------:R-:W-:Y:S05]  /*a2c0*/  BRA `(.L_x_223) ;  /* 0xffffffbc00707947 */ /* 0x000fea000383ffff */
.L_x_122:
[----:B-1----:R-:W-:Y:S04]  /*a2d0*/  MOV R2, UR43 ;  /* 0x0000002b00027c02 */ /* 0x002fe80008000f00 */
[----:B------:R1:W2:Y:S03]  /*a2e0*/  SYNCS.PHASECHK.TRANS64.TRYWAIT P0, [R2+URZ+0xd0], R3 ;  /* 0x0000d003020075a7 */ /* 0x0002a600080011ff */
[----:B--2---:R-:W-:Y:S05]  /*a2f0*/  @!P0 NANOSLEEP.SYNCS 0x989680 ;  /* 0x009896800000895d */ /* 0x004fea0003900000 */
[----:B------:R-:W2:Y:S02]  /*a300*/  @!P0 SYNCS.PHASECHK.TRANS64 P0, [R2+URZ+0xd0], R3 ;  /* 0x0000d003020085a7 */ /* 0x000ea400080010ff */
[----:B--2---:R-:W-:Y:S05]  /*a310*/  @!P0 BRA `(.L_x_122) ;  /* 0xfffffffc00ec8947 */ /* 0x004fea000383ffff */
[----:B------:R-:W-:Y:S05]  /*a320*/  BRA `(.L_x_121) ;  /* 0xffffffc800c07947 */ /* 0x000fea000383ffff */
.L_x_124:
[----:B-1----:R1:W3:Y:S02]  /*a330*/  SYNCS.PHASECHK.TRANS64.TRYWAIT P1, [R54+URZ+0x140], R0 ;  /* 0x00014000360075a7 */ /* 0x0022e400080211ff */
[----:B---3--:R-:W-:Y:S05]  /*a340*/  @!P1 NANOSLEEP.SYNCS 0x989680 ;  /* 0x009896800000995d */ /* 0x008fea0003900000 */
[----:B------:R-:W3:Y:S02]  /*a350*/  @!P1 SYNCS.PHASECHK.TRANS64 P1, [R54+URZ+0x140], R0 ;  /* 0x00014000360095a7 */ /* 0x000ee400080210ff */
[----:B---3--:R-:W-:Y:S05]  /*a360*/  @!P1 BRA `(.L_x_124) ;  /* 0xfffffffc00f09947 */ /* 0x008fea000383ffff */
[----:B------:R-:W-:Y:S05]  /*a370*/  BRA `(.L_x_123) ;  /* 0xffffffc800e07947 */ /* 0x000fea000383ffff */
.L_x_133:
[----:B--2---:R2:W3:Y:S02]  /*a380*/  SYNCS.PHASECHK.TRANS64.TRYWAIT P0, [R2+URZ+0xd0], R0 ;  /* 0x0000d000020075a7 */ /* 0x0044e400080011ff */
[----:B---3--:R-:W-:Y:S05]  /*a390*/  @!P0 NANOSLEEP.SYNCS 0x989680 ;  /* 0x009896800000895d */ /* 0x008fea0003900000 */
[----:B------:R-:W3:Y:S02]  /*a3a0*/  @!P0 SYNCS.PHASECHK.TRANS64 P0, [R2+URZ+0xd0], R0 ;  /* 0x0000d000020085a7 */ /* 0x000ee400080010ff */
[----:B---3--:R-:W-:Y:S05]  /*a3b0*/  @!P0 BRA `(.L_x_133) ;  /* 0xfffffffc00f08947 */ /* 0x008fea000383ffff */
[----:B------:R-:W-:Y:S05]  /*a3c0*/  BRA `(.L_x_132) ;  /* 0xffffffd000f07947 */ /* 0x000fea000383ffff */
.L_x_141:
[----:B--2---:R2:W3:Y:S02]  /*a3d0*/  SYNCS.PHASECHK.TRANS64.TRYWAIT P0, [R2+URZ+0xd0], R4 ;  /* 0x0000d004020075a7 */ /* 0x0044e400080011ff */
[----:B---3--:R-:W-:Y:S05]  /*a3e0*/  @!P0 NANOSLEEP.SYNCS 0x989680 ;  /* 0x009896800000895d */ /* 0x008fea0003900000 */
[----:B------:R-:W3:Y:S02]  /*a3f0*/  @!P0 SYNCS.PHASECHK.TRANS64 P0, [R2+URZ+0xd0], R4 ;  /* 0x0000d004020085a7 */ /* 0x000ee400080010ff */
[----:B---3--:R-:W-:Y:S05]  /*a400*/  @!P0 BRA `(.L_x_141) ;  /* 0xfffffffc00f08947 */ /* 0x008fea000383ffff */
[----:B------:R-:W-:Y:S05]  /*a410*/  BRA `(.L_x_140) ;  /* 0xffffffdc00107947 */ /* 0x000fea000383ffff */
.L_x_149:
[----:B--2---:R2:W3:Y:S02]  /*a420*/  SYNCS.PHASECHK.TRANS64.TRYWAIT P0, [R3+URZ+0xd0], R0 ;  /* 0x0000d000030075a7 */ /* 0x0044e400080011ff */
[----:B---3--:R-:W-:Y:S05]  /*a430*/  @!P0 NANOSLEEP.SYNCS 0x989680 ;  /* 0x009896800000895d */ /* 0x008fea0003900000 */
[----:B------:R-:W3:Y:S02]  /*a440*/  @!P0 SYNCS.PHASECHK.TRANS64 P0, [R3+URZ+0xd0], R0 ;  /* 0x0000d000030085a7 */ /* 0x000ee400080010ff */
[----:B---3--:R-:W-:Y:S05]  /*a450*/  @!P0 BRA `(.L_x_149) ;  /* 0xfffffffc00f08947 */ /* 0x008fea000383ffff */
[----:B------:R-:W-:Y:S05]  /*a460*/  BRA `(.L_x_148) ;  /* 0xffffffe400307947 */ /* 0x000fea000383ffff */
        .weak           $__internal_0_$__cuda_sm10x_tcgen05_guardrail_trap_col_being_dealloced_not_returned_by_alloc
        .type           $__internal_0_$__cuda_sm10x_tcgen05_guardrail_trap_col_being_dealloced_not_returned_by_alloc,@function
        .size           $__internal_0_$__cuda_sm10x_tcgen05_guardrail_trap_col_being_dealloced_not_returned_by_alloc,($__internal_1_$__cuda_sm10x_tcgen05_guardrail_trap_phase_invalid_during_alloc - $__internal_0_$__cuda_sm10x_tcgen05_guardrail_trap_col_being_dealloced_not_returned_by_alloc)
$__internal_0_$__cuda_sm10x_tcgen05_guardrail_trap_col_being_dealloced_not_returned_by_alloc:
[----:B------:R-:W-:Y:S05]  /*a470*/  BPT.TRAP 0x1 ;  /* 0x000000040000795c */ /* 0x000fea0000300000 */
[----:B------:R-:W-:-:S04]  /*a480*/  HFMA2 R3, -RZ, RZ, 0, 0 ;  /* 0x00000000ff037431 */ /* 0x000fc800000001ff */
[----:B------:R-:W-:Y:S05]  /*a490*/  RET.REL.NODEC R2 `(_ZN7cutlass13device_kernelINS_4gemm6kernel13GemmUniversalIN4cute5tupleIJiiiiEEENS1_10collective13CollectiveMmaINS1_35MainloopSm100TmaUmmaWarpSpecializedILi13ELi2ELi4ENS5_IJNS4_1CILi2EEENSA_ILi4EEENSA_ILi1EEEEEEEENS5_IJNSA_ILi128EEESG_NSA_ILi64EEEEEENS_10bfloat16_tENS5_IJlSD_lEEESJ_SK_NS4_8TiledMMAINS4_8MMA_AtomIJNS4_26SM100_MMA_F16BF16_2x1SM_SSISJ_SJ_fLi128ELi128ELNS4_4UMMA5MajorE0ELSP_0ELNSO_7ScaleInE0ELSQ_0EEEEEENS4_6LayoutINS5_IJSD_SD_SD_EEENS5_IJNSA_ILi0EEESV_SV_EEEEENS5_IJNS4_10UnderscoreESY_SY_EEEEENS4_28SM100_TMA_2SM_LOAD_MULTICASTENS4_14ComposedLayoutINS4_7SwizzleILi3ELi4ELi3EEENS4_18smem_ptr_flag_bitsILi16EEENST_INS5_IJNSA_ILi8EEESH_EEENS5_IJSH_SD_EEEEEEEvNS4_8identityENS4_18SM100_TMA_2SM_LOADES1B_vS1C_EENS_8epilogue10collective18CollectiveEpilogueINS1F_23Sm100TmaWarpSpecializedILi4ELi2ELi16ELb1ELb0EEEJNS5_IJSH_SG_SH_EEENS5_IJNST_ISH_SD_EENST_INS5_IJNSA_ILi16EEESB_EEENS5_IJSD_SH_EEEEEEEESJ_SK_SJ_SK_NS1F_6fusion15FusionCallbacksIS1J_NS1R_17LinearCombinationISJ_fSJ_fLNS_15FloatRoundStyleE2EEES1K_S1Q_JEEENS4_5SM1004TMEM4LOAD26SM100_TMEM_LOAD_32dp32b16xENS4_13SM90_TMA_LOADENS12_INS13_ILi1ELi4ELi3EEES16_NST_INS5_IJS17_S1M_EEENS5_IJS1M_SD_EEEEEEENS4_39AutoVectorizingCopyWithAssumedAlignmentILi128EEENS4_14SM90_TMA_STOREES26_S28_S28_EEEvvEEEEvNT_6ParamsE) ;  /* 0xffffff5802d87950 */ /* 0x000fea0003c3ffff */
        .weak           $__internal_1_$__cuda_sm10x_tcgen05_guardrail_trap_phase_invalid_during_alloc
        .type           $__internal_1_$__cuda_sm10x_tcgen05_guardrail_trap_phase_invalid_during_alloc,@function
        .size           $__internal_1_$__cuda_sm10x_tcgen05_guardrail_trap_phase_invalid_during_alloc,($__internal_2_$__cuda_sm10x_tcgen05_guardrail_trap_unallocated_columns_being_dealloced - $__internal_1_$__cuda_sm10x_tcgen05_guardrail_trap_phase_invalid_during_alloc)
$__internal_1_$__cuda_sm10x_tcgen05_guardrail_trap_phase_invalid_during_alloc:
[----:B------:R-:W-:Y:S05]  /*a4a0*/  BPT.TRAP 0x1 ;  /* 0x000000040000795c */ /* 0x000fea0000300000 */
[----:B------:R-:W-:-:S04]  /*a4b0*/  MOV R5, 0x0 ;  /* 0x0000000000057802 */ /* 0x000fc80000000f00 */
[----:B------:R-:W-:Y:S05]  /*a4c0*/  RET.REL.NODEC R4 `(_ZN7cutlass13device_kernelINS_4gemm6kernel13GemmUniversalIN4cute5tupleIJiiiiEEENS1_10collective13CollectiveMmaINS1_35MainloopSm100TmaUmmaWarpSpecializedILi13ELi2ELi4ENS5_IJNS4_1CILi2EEENSA_ILi4EEENSA_ILi1EEEEEEEENS5_IJNSA_ILi128EEESG_NSA_ILi64EEEEEENS_10bfloat16_tENS5_IJlSD_lEEESJ_SK_NS4_8TiledMMAINS4_8MMA_AtomIJNS4_26SM100_MMA_F16BF16_2x1SM_SSISJ_SJ_fLi128ELi128ELNS4_4UMMA5MajorE0ELSP_0ELNSO_7ScaleInE0ELSQ_0EEEEEENS4_6LayoutINS5_IJSD_SD_SD_EEENS5_IJNSA_ILi0EEESV_SV_EEEEENS5_IJNS4_10UnderscoreESY_SY_EEEEENS4_28SM100_TMA_2SM_LOAD_MULTICASTENS4_14ComposedLayoutINS4_7SwizzleILi3ELi4ELi3EEENS4_18smem_ptr_flag_bitsILi16EEENST_INS5_IJNSA_ILi8EEESH_EEENS5_IJSH_SD_EEEEEEEvNS4_8identityENS4_18SM100_TMA_2SM_LOADES1B_vS1C_EENS_8epilogue10collective18CollectiveEpilogueINS1F_23Sm100TmaWarpSpecializedILi4ELi2ELi16ELb1ELb0EEEJNS5_IJSH_SG_SH_EEENS5_IJNST_ISH_SD_EENST_INS5_IJNSA_ILi16EEESB_EEENS5_IJSD_SH_EEEEEEEESJ_SK_SJ_SK_NS1F_6fusion15FusionCallbacksIS1J_NS1R_17LinearCombinationISJ_fSJ_fLNS_15FloatRoundStyleE2EEES1K_S1Q_JEEENS4_5SM1004TMEM4LOAD26SM100_TMEM_LOAD_32dp32b16xENS4_13SM90_TMA_LOADENS12_INS13_ILi1ELi4ELi3EEES16_NST_INS5_IJS17_S1M_EEENS5_IJS1M_SD_EEEEEEENS4_39AutoVectorizingCopyWithAssumedAlignmentILi128EEENS4_14SM90_TMA_STOREES26_S28_S28_EEEvvEEEEvNT_6ParamsE) ;  /* 0xffffff5804cc7950 */ /* 0x000fea0003c3ffff */
        .weak           $__internal_2_$__cuda_sm10x_tcgen05_guardrail_trap_unallocated_columns_being_dealloced
        .type           $__internal_2_$__cuda_sm10x_tcgen05_guardrail_trap_unallocated_columns_being_dealloced,@function
        .size           $__internal_2_$__cuda_sm10x_tcgen05_guardrail_trap_unallocated_columns_being_dealloced,(.L_x_225 - $__internal_2_$__cuda_sm10x_tcgen05_guardrail_trap_unallocated_columns_being_dealloced)
$__internal_2_$__cuda_sm10x_tcgen05_guardrail_trap_unallocated_columns_being_dealloced:
[----:B------:R-:W-:Y:S05]  /*a4d0*/  BPT.TRAP 0x1 ;  /* 0x000000040000795c */ /* 0x000fea0000300000 */
[----:B------:R-:W-:-:S04]  /*a4e0*/  HFMA2 R3, -RZ, RZ, 0, 0 ;  /* 0x00000000ff037431 */ /* 0x000fc800000001ff */
[----:B------:R-:W-:Y:S05]  /*a4f0*/  RET.REL.NODEC R2 `(_ZN7cutlass13device_kernelINS_4gemm6kernel13GemmUniversalIN4cute5tupleIJiiiiEEENS1_10collective13CollectiveMmaINS1_35MainloopSm100TmaUmmaWarpSpecializedILi13ELi2ELi4ENS5_IJNS4_1CILi2EEENSA_ILi4EEENSA_ILi1EEEEEEEENS5_IJNSA_ILi128EEESG_NSA_ILi64EEEEEENS_10bfloat16_tENS5_IJlSD_lEEESJ_SK_NS4_8TiledMMAINS4_8MMA_AtomIJNS4_26SM100_MMA_F16BF16_2x1SM_SSISJ_SJ_fLi128ELi128ELNS4_4UMMA5MajorE0ELSP_0ELNSO_7ScaleInE0ELSQ_0EEEEEENS4_6LayoutINS5_IJSD_SD_SD_EEENS5_IJNSA_ILi0EEESV_SV_EEEEENS5_IJNS4_10UnderscoreESY_SY_EEEEENS4_28SM100_TMA_2SM_LOAD_MULTICASTENS4_14ComposedLayoutINS4_7SwizzleILi3ELi4ELi3EEENS4_18smem_ptr_flag_bitsILi16EEENST_INS5_IJNSA_ILi8EEESH_EEENS5_IJSH_SD_EEEEEEEvNS4_8identityENS4_18SM100_TMA_2SM_LOADES1B_vS1C_EENS_8epilogue10collective18CollectiveEpilogueINS1F_23Sm100TmaWarpSpecializedILi4ELi2ELi16ELb1ELb0EEEJNS5_IJSH_SG_SH_EEENS5_IJNST_ISH_SD_EENST_INS5_IJNSA_ILi16EEESB_EEENS5_IJSD_SH_EEEEEEEESJ_SK_SJ_SK_NS1F_6fusion15FusionCallbacksIS1J_NS1R_17LinearCombinationISJ_fSJ_fLNS_15FloatRoundStyleE2EEES1K_S1Q_JEEENS4_5SM1004TMEM4LOAD26SM100_TMEM_LOAD_32dp32b16xENS4_13SM90_TMA_LOADENS12_INS13_ILi1ELi4ELi3EEES16_NST_INS5_IJS17_S1M_EEENS5_IJS1M_SD_EEEEEEENS4_39AutoVectorizingCopyWithAssumedAlignmentILi128EEENS4_14SM90_TMA_STOREES26_S28_S28_EEEvvEEEEvNT_6ParamsE) ;  /* 0xffffff5802c07950 */ /* 0x000fea0003c3ffff */
.L_x_224:
[----:B------:R-:W-:-:S00]  /*a500*/  BRA `(.L_x_224) ;  /* 0xfffffffc00fc7947 */ /* 0x000fc0000383ffff */
[----:B------:R-:W-:-:S00]  /*a510*/  NOP ;  /* 0x0000000000007918 */ /* 0x000fc00000000000 */
        /* <DEDUP_REMOVED lines=14> */
.L_x_225:


//--------------------- .nv.global.init           --------------------------
	.section	.nv.global.init,"aw",@progbits
.nv.global.init:
	.type		$str$27,@object
	.size		$str$27,($str$28 - $str$27)
$str$27:
        /*0000*/ 	.byte	0x28, 0x61, 0x64, 0x64, 0x72, 0x65, 0x73, 0x73, 0x20, 0x26, 0x20, 0x6d, 0x61, 0x73, 0x6b, 0x29
        /*0010*/ 	.byte	0x20, 0x3d, 0x3d, 0x20, 0x30, 0x00
	.type		$str$28,@object
	.size		$str$28,($str$26 - $str$28)
$str$28:
        /*0016*/ 	.byte	0x2f, 0x74, 0x6d, 0x70, 0x2f, 0x63, 0x75, 0x74, 0x6c, 0x61, 0x73, 0x73, 0x5f, 0x73, 0x77, 0x65
        /*0026*/ 	.byte	0x65, 0x70, 0x5f, 0x73, 0x72, 0x63, 0x2f, 0x69, 0x6e, 0x63, 0x6c, 0x75, 0x64, 0x65, 0x2f, 0x63
        /*0036*/ 	.byte	0x75, 0x74, 0x65, 0x2f, 0x70, 0x6f, 0x69, 0x6e, 0x74, 0x65, 0x72, 0x5f, 0x66, 0x6c, 0x61, 0x67
        /*0046*/ 	.byte	0x67, 0x65, 0x64, 0x2e, 0x68, 0x70, 0x70, 0x00
	.type		$str$26,@object
	.size		$str$26,($str$25 - $str$26)
$str$26:
        /*004e*/ 	.byte	0x2f, 0x74, 0x6d, 0x70, 0x2f, 0x63, 0x75, 0x74, 0x6c, 0x61, 0x73, 0x73, 0x5f, 0x73, 0x77, 0x65
        /*005e*/ 	.byte	0x65, 0x70, 0x5f, 0x73, 0x72, 0x63, 0x2f, 0x69, 0x6e, 0x63, 0x6c, 0x75, 0x64, 0x65, 0x2f, 0x63
        /*006e*/ 	.byte	0x75, 0x74, 0x65, 0x2f, 0x61, 0x74, 0x6f, 0x6d, 0x2f, 0x63, 0x6f, 0x70, 0x79, 0x5f, 0x74, 0x72
        /*007e*/ 	.byte	0x61, 0x69, 0x74, 0x73, 0x5f, 0x73, 0x6d, 0x31, 0x30, 0x30, 0x2e, 0x68, 0x70, 0x70, 0x00
	.type		$str$25,@object
	.size		$str$25,(__unnamed_1 - $str$25)
$str$25:
        /*008d*/ 	.byte	0x28, 0x28, 0x75, 0x69, 0x6e, 0x74, 0x33, 0x32, 0x5f, 0x74, 0x28, 0x74, 0x68, 0x72, 0x65, 0x61
        /*009d*/ 	.byte	0x64, 0x49, 0x64, 0x78, 0x2e, 0x78, 0x29, 0x20, 0x2f, 0x20, 0x33, 0x32, 0x29, 0x20, 0x25, 0x20
        /*00ad*/ 	.byte	0x34, 0x29, 0x20, 0x3d, 0x3d, 0x20, 0x28, 0x28, 0x28, 0x74, 0x6d, 0x65, 0x6d, 0x5f, 0x61, 0x64
        /*00bd*/ 	.byte	0x64, 0x72, 0x20, 0x3e, 0x3e, 0x20, 0x31, 0x36, 0x29, 0x20, 0x2f, 0x20, 0x33, 0x32, 0x29, 0x20
        /*00cd*/ 	.byte	0x25, 0x20, 0x34, 0x29, 0x00
	.type		__unnamed_1,@object
	.size		__unnamed_1,(__unnamed_2 - __unnamed_1)
__unnamed_1:
        /*00d2*/ 	.byte	0x61, 0x75, 0x74, 0x6f, 0x20, 0x63, 0x75, 0x74, 0x65, 0x3a, 0x3a, 0x61, 0x73, 0x5f, 0x70, 0x6f
        /* <DEDUP_REMOVED lines=24> */
        /*0262*/ 	.byte	0x43, 0x3c, 0x32, 0x30, 0x34, 0x38, 0x3e, 0x3e, 0x3e, 0x3e, 0x5d, 0x00
	.type		__unnamed_2,@object
	.size		__unnamed_2,(.L_2 - __unnamed_2)
__unnamed_2:
        /* <DEDUP_REMOVED lines=40> */
        /*04ee*/ 	.byte	0x3a, 0x3a, 0x43, 0x3c, 0x30, 0x3e, 0x3e, 0x3e, 0x3e, 0x5d, 0x00
.L_2:


//--------------------- .nv.shared._ZN7cutlass13device_kernelINS_4gemm6kernel13GemmUniversalIN4cute5tupleIJiiiiEEENS1_10collective13CollectiveMmaINS1_35MainloopSm100TmaUmmaWarpSpecializedILi13ELi2ELi4ENS5_IJNS4_1CILi2EEENSA_ILi4EEENSA_ILi1EEEEEEEENS5_IJNSA_ILi128EEESG_NSA_ILi64EEEEEENS_10bfloat16_tENS5_IJlSD_lEEESJ_SK_NS4_8TiledMMAINS4_8MMA_AtomIJNS4_26SM100_MMA_F16BF16_2x1SM_SSISJ_SJ_fLi128ELi128ELNS4_4UMMA5MajorE0ELSP_0ELNSO_7ScaleInE0ELSQ_0EEEEEENS4_6LayoutINS5_IJSD_SD_SD_EEENS5_IJNSA_ILi0EEESV_SV_EEEEENS5_IJNS4_10UnderscoreESY_SY_EEEEENS4_28SM100_TMA_2SM_LOAD_MULTICASTENS4_14ComposedLayoutINS4_7SwizzleILi3ELi4ELi3EEENS4_18smem_ptr_flag_bitsILi16EEENST_INS5_IJNSA_ILi8EEESH_EEENS5_IJSH_SD_EEEEEEEvNS4_8identityENS4_18SM100_TMA_2SM_LOADES1B_vS1C_EENS_8epilogue10collective18CollectiveEpilogueINS1F_23Sm100TmaWarpSpecializedILi4ELi2ELi16ELb1ELb0EEEJNS5_IJSH_SG_SH_EEENS5_IJNST_ISH_SD_EENST_INS5_IJNSA_ILi16EEESB_EEENS5_IJSD_SH_EEEEEEEESJ_SK_SJ_SK_NS1F_6fusion15FusionCallbacksIS1J_NS1R_17LinearCombinationISJ_fSJ_fLNS_15FloatRoundStyleE2EEES1K_S1Q_JEEENS4_5SM1004TMEM4LOAD26SM100_TMEM_LOAD_32dp32b16xENS4_13SM90_TMA_LOADENS12_INS13_ILi1ELi4ELi3EEES16_NST_INS5_IJS17_S1M_EEENS5_IJS1M_SD_EEEEEEENS4_39AutoVectorizingCopyWithAssumedAlignmentILi128EEENS4_14SM90_TMA_STOREES26_S28_S28_EEEvvEEEEvNT_6ParamsE --------------------------
	.section	.nv.shared._ZN7cutlass13device_kernelINS_4gemm6kernel13GemmUniversalIN4cute5tupleIJiiiiEEENS1_10collective13CollectiveMmaINS1_35MainloopSm100TmaUmmaWarpSpecializedILi13ELi2ELi4ENS5_IJNS4_1CILi2EEENSA_ILi4EEENSA_ILi1EEEEEEEENS5_IJNSA_ILi128EEESG_NSA_ILi64EEEEEENS_10bfloat16_tENS5_IJlSD_lEEESJ_SK_NS4_8TiledMMAINS4_8MMA_AtomIJNS4_26SM100_MMA_F16BF16_2x1SM_SSISJ_SJ_fLi128ELi128ELNS4_4UMMA5MajorE0ELSP_0ELNSO_7ScaleInE0ELSQ_0EEEEEENS4_6LayoutINS5_IJSD_SD_SD_EEENS5_IJNSA_ILi0EEESV_SV_EEEEENS5_IJNS4_10UnderscoreESY_SY_EEEEENS4_28SM100_TMA_2SM_LOAD_MULTICASTENS4_14ComposedLayoutINS4_7SwizzleILi3ELi4ELi3EEENS4_18smem_ptr_flag_bitsILi16EEENST_INS5_IJNSA_ILi8EEESH_EEENS5_IJSH_SD_EEEEEEEvNS4_8identityENS4_18SM100_TMA_2SM_LOADES1B_vS1C_EENS_8epilogue10collective18CollectiveEpilogueINS1F_23Sm100TmaWarpSpecializedILi4ELi2ELi16ELb1ELb0EEEJNS5_IJSH_SG_SH_EEENS5_IJNST_ISH_SD_EENST_INS5_IJNSA_ILi16EEESB_EEENS5_IJSD_SH_EEEEEEEESJ_SK_SJ_SK_NS1F_6fusion15FusionCallbacksIS1J_NS1R_17LinearCombinationISJ_fSJ_fLNS_15FloatRoundStyleE2EEES1K_S1Q_JEEENS4_5SM1004TMEM4LOAD26SM100_TMEM_LOAD_32dp32b16xENS4_13SM90_TMA_LOADENS12_INS13_ILi1ELi4ELi3EEES16_NST_INS5_IJS17_S1M_EEENS5_IJS1M_SD_EEEEEEENS4_39AutoVectorizingCopyWithAssumedAlignmentILi128EEENS4_14SM90_TMA_STOREES26_S28_S28_EEEvvEEEEvNT_6ParamsE,"aw",@nobits
	.sectionflags	@""
	.align	16
	.zero		1024


//--------------------- .nv.shared.reserved.0     --------------------------
	.section	.nv.shared.reserved.0,"aw",@nobits
	.weak		__nv_reservedSMEM_offset_0_alias
	.size		__nv_reservedSMEM_offset_0_alias, 0, 64
	.other		__nv_reservedSMEM_offset_0_alias,@"STO_CUDA_RESERVED_SHARED STV_DEFAULT"
__nv_reservedSMEM_offset_0_alias:
	.zero		0
.nv.shared.reserved.0:
	.zero		64
	.weak		__nv_reservedSMEM_tcgen05_partition
	.type		__nv_reservedSMEM_tcgen05_partition,@object
	.size		__nv_reservedSMEM_tcgen05_partition,(.L_0 - __nv_reservedSMEM_tcgen05_partition)
__nv_reservedSMEM_tcgen05_partition:
	.zero		32
.L_0:


//--------------------- .nv.global                --------------------------
	.section	.nv.global,"aw",@nobits
.nv.global:
	.type		_ZN40_INTERNAL_64431c38_4_k_cu_5ad787ef_356144cute1_E,@object
	.size		_ZN40_INTERNAL_64431c38_4_k_cu_5ad787ef_356144cute1_E,(_ZN40_INTERNAL_64431c38_4_k_cu_5ad787ef_356144cuda3std3__45__cpo6cbeginE - _ZN40_INTERNAL_64431c38_4_k_cu_5ad787ef_356144cute1_E)
_ZN40_INTERNAL_64431c38_4_k_cu_5ad787ef_356144cute1_E:
	.zero		1
	.type		_ZN40_INTERNAL_64431c38_4_k_cu_5ad787ef_356144cuda3std3__45__cpo6cbeginE,@object
	.size		_ZN40_INTERNAL_64431c38_4_k_cu_5ad787ef_356144cuda3std3__45__cpo6cbeginE,(_ZN40_INTERNAL_64431c38_4_k_cu_5ad787ef_356144cuda3std3__48in_placeE - _ZN40_INTERNAL_64431c38_4_k_cu_5ad787ef_356144cuda3std3__45__cpo6cbeginE)
_ZN40_INTERNAL_64431c38_4_k_cu_5ad787ef_356144cuda3std3__45__cpo6cbeginE:
	.zero		1
	.type		_ZN40_INTERNAL_64431c38_4_k_cu_5ad787ef_356144cuda3std3__48in_placeE,@object
	.size		_ZN40_INTERNAL_64431c38_4_k_cu_5ad787ef_356144cuda3std3__48in_placeE,(_ZN40_INTERNAL_64431c38_4_k_cu_5ad787ef_356144cuda3std6ranges3__45__cpo9iter_moveE - _ZN40_INTERNAL_64431c38_4_k_cu_5ad787ef_356144cuda3std3__48in_placeE)
_ZN40_INTERNAL_64431c38_4_k_cu_5ad787ef_356144cuda3std3__48in_placeE:
	.zero		1
	.type		_ZN40_INTERNAL_64431c38_4_k_cu_5ad787ef_356144cuda3std6ranges3__45__cpo9iter_moveE,@object
	.size		_ZN40_INTERNAL_64431c38_4_k_cu_5ad787ef_356144cuda3std6ranges3__45__cpo9iter_moveE,(_ZN40_INTERNAL_64431c38_4_k_cu_5ad787ef_356144cuda3std3__45__cpo5beginE - _ZN40_INTERNAL_64431c38_4_k_cu_5ad787ef_356144cuda3std6ranges3__45__cpo9iter_moveE)
_ZN40_INTERNAL_64431c38_4_k_cu_5ad787ef_356144cuda3std6ranges3__45__cpo9iter_moveE:
	.zero		1
	.type		_ZN40_INTERNAL_64431c38_4_k_cu_5ad787ef_356144cuda3std3__45__cpo5beginE,@object
	.size		_ZN40_INTERNAL_64431c38_4_k_cu_5ad787ef_356144cuda3std3__45__cpo5beginE,(_ZN40_INTERNAL_64431c38_4_k_cu_5ad787ef_356144cuda3std3__442_GLOBAL__N__64431c38_4_k_cu_5ad787ef_356146ignoreE - _ZN40_INTERNAL_64431c38_4_k_cu_5ad787ef_356144cuda3std3__45__cpo5beginE)
_ZN40_INTERNAL_64431c38_4_k_cu_5ad787ef_356144cuda3std3__45__cpo5beginE:
	.zero		1
	.type		_ZN40_INTERNAL_64431c38_4_k_cu_5ad787ef_356144cuda3std3__442_GLOBAL__N__64431c38_4_k_cu_5ad787ef_356146ignoreE,@object
	.size		_ZN40_INTERNAL_64431c38_4_k_cu_5ad787ef_356144cuda3std3__442_GLOBAL__N__64431c38_4_k_cu_5ad787ef_356146ignoreE,(_ZN40_INTERNAL_64431c38_4_k_cu_5ad787ef_356144cute7productE - _ZN40_INTERNAL_64431c38_4_k_cu_5ad787ef_356144cuda3std3__442_GLOBAL__N__64431c38_4_k_cu_5ad787ef_356146ignoreE)
_ZN40_INTERNAL_64431c38_4_k_cu_5ad787ef_356144cuda3std3__442_GLOBAL__N__64431c38_4_k_cu_5ad787ef_356146ignoreE:
	.zero		1
	.type		_ZN40_INTERNAL_64431c38_4_k_cu_5ad787ef_356144cute7productE,@object
	.size		_ZN40_INTERNAL_64431c38_4_k_cu_5ad787ef_356144cute7productE,(_ZN40_INTERNAL_64431c38_4_k_cu_5ad787ef_356144cuda3std3__45__cpo3endE - _ZN40_INTERNAL_64431c38_4_k_cu_5ad787ef_356144cute7productE)
_ZN40_INTERNAL_64431c38_4_k_cu_5ad787ef_356144cute7productE:
	.zero		1
	.type		_ZN40_INTERNAL_64431c38_4_k_cu_5ad787ef_356144cuda3std3__45__cpo3endE,@object
	.size		_ZN40_INTERNAL_64431c38_4_k_cu_5ad787ef_356144cuda3std3__45__cpo3endE,(_ZN40_INTERNAL_64431c38_4_k_cu_5ad787ef_356144cuda3std3__419piecewise_constructE - _ZN40_INTERNAL_64431c38_4_k_cu_5ad787ef_356144cuda3std3__45__cpo3endE)
_ZN40_INTERNAL_64431c38_4_k_cu_5ad787ef_356144cuda3std3__45__cpo3endE:
	.zero		1
	.type		_ZN40_INTERNAL_64431c38_4_k_cu_5ad787ef_356144cuda3std3__419piecewise_constructE,@object
	.size		_ZN40_INTERNAL_64431c38_4_k_cu_5ad787ef_356144cuda3std3__419piecewise_constructE,(_ZN40_INTERNAL_64431c38_4_k_cu_5ad787ef_356144cuda3std3__45__cpo4cendE - _ZN40_INTERNAL_64431c38_4_k_cu_5ad787ef_356144cuda3std3__419piecewise_constructE)
_ZN40_INTERNAL_64431c38_4_k_cu_5ad787ef_356144cuda3std3__419piecewise_constructE:
	.zero		1
	.type		_ZN40_INTERNAL_64431c38_4_k_cu_5ad787ef_356144cuda3std3__45__cpo4cendE,@object
	.size		_ZN40_INTERNAL_64431c38_4_k_cu_5ad787ef_356144cuda3std3__45__cpo4cendE,(_ZN40_INTERNAL_64431c38_4_k_cu_5ad787ef_356144cuda3std6ranges3__45__cpo4swapE - _ZN40_INTERNAL_64431c38_4_k_cu_5ad787ef_356144cuda3std3__45__cpo4cendE)
_ZN40_INTERNAL_64431c38_4_k_cu_5ad787ef_356144cuda3std3__45__cpo4cendE:
	.zero		1
	.type		_ZN40_INTERNAL_64431c38_4_k_cu_5ad787ef_356144cuda3std6ranges3__45__cpo4swapE,@object
	.size		_ZN40_INTERNAL_64431c38_4_k_cu_5ad787ef_356144cuda3std6ranges3__45__cpo4swapE,(.L_10 - _ZN40_INTERNAL_64431c38_4_k_cu_5ad787ef_356144cuda3std6ranges3__45__cpo4swapE)
_ZN40_INTERNAL_64431c38_4_k_cu_5ad787ef_356144cuda3std6ranges3__45__cpo4swapE:
	.zero		1
.L_10:


//--------------------- .nv.constant0._ZN7cutlass13device_kernelINS_4gemm6kernel13GemmUniversalIN4cute5tupleIJiiiiEEENS1_10collective13CollectiveMmaINS1_35MainloopSm100TmaUmmaWarpSpecializedILi13ELi2ELi4ENS5_IJNS4_1CILi2EEENSA_ILi4EEENSA_ILi1EEEEEEEENS5_IJNSA_ILi128EEESG_NSA_ILi64EEEEEENS_10bfloat16_tENS5_IJlSD_lEEESJ_SK_NS4_8TiledMMAINS4_8MMA_AtomIJNS4_26SM100_MMA_F16BF16_2x1SM_SSISJ_SJ_fLi128ELi128ELNS4_4UMMA5MajorE0ELSP_0ELNSO_7ScaleInE0ELSQ_0EEEEEENS4_6LayoutINS5_IJSD_SD_SD_EEENS5_IJNSA_ILi0EEESV_SV_EEEEENS5_IJNS4_10UnderscoreESY_SY_EEEEENS4_28SM100_TMA_2SM_LOAD_MULTICASTENS4_14ComposedLayoutINS4_7SwizzleILi3ELi4ELi3EEENS4_18smem_ptr_flag_bitsILi16EEENST_INS5_IJNSA_ILi8EEESH_EEENS5_IJSH_SD_EEEEEEEvNS4_8identityENS4_18SM100_TMA_2SM_LOADES1B_vS1C_EENS_8epilogue10collective18CollectiveEpilogueINS1F_23Sm100TmaWarpSpecializedILi4ELi2ELi16ELb1ELb0EEEJNS5_IJSH_SG_SH_EEENS5_IJNST_ISH_SD_EENST_INS5_IJNSA_ILi16EEESB_EEENS5_IJSD_SH_EEEEEEEESJ_SK_SJ_SK_NS1F_6fusion15FusionCallbacksIS1J_NS1R_17LinearCombinationISJ_fSJ_fLNS_15FloatRoundStyleE2EEES1K_S1Q_JEEENS4_5SM1004TMEM4LOAD26SM100_TMEM_LOAD_32dp32b16xENS4_13SM90_TMA_LOADENS12_INS13_ILi1ELi4ELi3EEES16_NST_INS5_IJS17_S1M_EEENS5_IJS1M_SD_EEEEEEENS4_39AutoVectorizingCopyWithAssumedAlignmentILi128EEENS4_14SM90_TMA_STOREES26_S28_S28_EEEvvEEEEvNT_6ParamsE --------------------------
	.section	.nv.constant0._ZN7cutlass13device_kernelINS_4gemm6kernel13GemmUniversalIN4cute5tupleIJiiiiEEENS1_10collective13CollectiveMmaINS1_35MainloopSm100TmaUmmaWarpSpecializedILi13ELi2ELi4ENS5_IJNS4_1CILi2EEENSA_ILi4EEENSA_ILi1EEEEEEEENS5_IJNSA_ILi128EEESG_NSA_ILi64EEEEEENS_10bfloat16_tENS5_IJlSD_lEEESJ_SK_NS4_8TiledMMAINS4_8MMA_AtomIJNS4_26SM100_MMA_F16BF16_2x1SM_SSISJ_SJ_fLi128ELi128ELNS4_4UMMA5MajorE0ELSP_0ELNSO_7ScaleInE0ELSQ_0EEEEEENS4_6LayoutINS5_IJSD_SD_SD_EEENS5_IJNSA_ILi0EEESV_SV_EEEEENS5_IJNS4_10UnderscoreESY_SY_EEEEENS4_28SM100_TMA_2SM_LOAD_MULTICASTENS4_14ComposedLayoutINS4_7SwizzleILi3ELi4ELi3EEENS4_18smem_ptr_flag_bitsILi16EEENST_INS5_IJNSA_ILi8EEESH_EEENS5_IJSH_SD_EEEEEEEvNS4_8identityENS4_18SM100_TMA_2SM_LOADES1B_vS1C_EENS_8epilogue10collective18CollectiveEpilogueINS1F_23Sm100TmaWarpSpecializedILi4ELi2ELi16ELb1ELb0EEEJNS5_IJSH_SG_SH_EEENS5_IJNST_ISH_SD_EENST_INS5_IJNSA_ILi16EEESB_EEENS5_IJSD_SH_EEEEEEEESJ_SK_SJ_SK_NS1F_6fusion15FusionCallbacksIS1J_NS1R_17LinearCombinationISJ_fSJ_fLNS_15FloatRoundStyleE2EEES1K_S1Q_JEEENS4_5SM1004TMEM4LOAD26SM100_TMEM_LOAD_32dp32b16xENS4_13SM90_TMA_LOADENS12_INS13_ILi1ELi4ELi3EEES16_NST_INS5_IJS17_S1M_EEENS5_IJS1M_SD_EEEEEEENS4_39AutoVectorizingCopyWithAssumedAlignmentILi128EEENS4_14SM90_TMA_STOREES26_S28_S28_EEEvvEEEEvNT_6ParamsE,"a",@progbits
	.sectionflags	@""
	.align	4
.nv.constant0._ZN7cutlass13device_kernelINS_4gemm6kernel13GemmUniversalIN4cute5tupleIJiiiiEEENS1_10collective13CollectiveMmaINS1_35MainloopSm100TmaUmmaWarpSpecializedILi13ELi2ELi4ENS5_IJNS4_1CILi2EEENSA_ILi4EEENSA_ILi1EEEEEEEENS5_IJNSA_ILi128EEESG_NSA_ILi64EEEEEENS_10bfloat16_tENS5_IJlSD_lEEESJ_SK_NS4_8TiledMMAINS4_8MMA_AtomIJNS4_26SM100_MMA_F16BF16_2x1SM_SSISJ_SJ_fLi128ELi128ELNS4_4UMMA5MajorE0ELSP_0ELNSO_7ScaleInE0ELSQ_0EEEEEENS4_6LayoutINS5_IJSD_SD_SD_EEENS5_IJNSA_ILi0EEESV_SV_EEEEENS5_IJNS4_10UnderscoreESY_SY_EEEEENS4_28SM100_TMA_2SM_LOAD_MULTICASTENS4_14ComposedLayoutINS4_7SwizzleILi3ELi4ELi3EEENS4_18smem_ptr_flag_bitsILi16EEENST_INS5_IJNSA_ILi8EEESH_EEENS5_IJSH_SD_EEEEEEEvNS4_8identityENS4_18SM100_TMA_2SM_LOADES1B_vS1C_EENS_8epilogue10collective18CollectiveEpilogueINS1F_23Sm100TmaWarpSpecializedILi4ELi2ELi16ELb1ELb0EEEJNS5_IJSH_SG_SH_EEENS5_IJNST_ISH_SD_EENST_INS5_IJNSA_ILi16EEESB_EEENS5_IJSD_SH_EEEEEEEESJ_SK_SJ_SK_NS1F_6fusion15FusionCallbacksIS1J_NS1R_17LinearCombinationISJ_fSJ_fLNS_15FloatRoundStyleE2EEES1K_S1Q_JEEENS4_5SM1004TMEM4LOAD26SM100_TMEM_LOAD_32dp32b16xENS4_13SM90_TMA_LOADENS12_INS13_ILi1ELi4ELi3EEES16_NST_INS5_IJS17_S1M_EEENS5_IJS1M_SD_EEEEEEENS4_39AutoVectorizingCopyWithAssumedAlignmentILi128EEENS4_14SM90_TMA_STOREES26_S28_S28_EEEvvEEEEvNT_6ParamsE:
	.zero		2944


//--------------------- SYMBOLS --------------------------

	.type		.nv.reservedSmem.offset0,@object
	.size		.nv.reservedSmem.offset0,0x4
	.type		.nv.reservedSmem.cap,@object
	.size		.nv.reservedSmem.cap,0x4
	.type		__assertfail,@function
